	.target	sm_90a

	.elftype	@"ET_EXEC"


//--------------------- .note.nv.tkinfo           --------------------------
	.section	.note.nv.tkinfo,"",@"SHT_NOTE"
	.sectionflags	@"SHF_NOTE_NV_TKINFO"
	.tkinfo
        /*0018*/ 	.word	0x00000002
        /*0030*/ 	.string	""
        /*0030*/ 	.string	"ptxas"
        /*0030*/ 	.string	"Cuda compilation tools, release 13.0, V13.0.88"
        /*0030*/ 	.string	"Build cuda_13.0.r13.0/compiler.36424714_0"
        /*0030*/ 	.string	"-arch sm_90a -m 64 "



//--------------------- .note.nv.cuinfo           --------------------------
	.section	.note.nv.cuinfo,"",@"SHT_NOTE"
	.sectionflags	@"SHF_NOTE_NV_CUINFO"
        /*0018*/ 	.short	0x0002
        /*001a*/ 	.short	0x005a
        /*001c*/ 	.short	0x0082
	.zero		2


//--------------------- .nv.info                  --------------------------
	.section	.nv.info,"",@"SHT_CUDA_INFO"
	.align	4


	//----- nvinfo : EIATTR_REGCOUNT
	.align		4
        /*0000*/ 	.byte	0x04, 0x2f
        /*0002*/ 	.short	(.L_15 - .L_14)
	.align		4
.L_14:
        /*0004*/ 	.word	index@(_ZN7cutlass13device_kernelINS_4gemm6kernel13GemmUniversalIN4cute5tupleIJiiiiEEENS1_10collective13CollectiveMmaINS1_34MainloopSm90TmaGmmaWarpSpecializedILi4ENS5_IJNS4_1CILi1EEESB_SB_EEENS1_35KernelTmaWarpSpecializedCooperativeEEENS5_IJNSA_ILi128EEENSA_ILi256EEENSA_ILi32EEEEEEfNS5_IJlSB_lEEEfSJ_NS4_8TiledMMAINS4_8MMA_AtomIJNS4_4SM904GMMA30MMA_64x256x8_F32TF32TF32_SS_TNILNSN_7ScaleInE1ELSP_1EEEEEENS4_6LayoutINS5_IJNSA_ILi2EEESB_SB_EEENS5_IJSB_NSA_ILi0EEESV_EEEEENS5_IJNS4_10UnderscoreESY_SY_EEEEENS4_13SM90_TMA_LOADENS4_14ComposedLayoutINS4_7SwizzleILi3ELi4ELi3EEENS4_18smem_ptr_flag_bitsILi32EEENSS_INS5_IJNSA_ILi8EEESH_EEENS5_IJSH_SB_EEEEEEEvNS4_8identityES11_S1B_vS1C_EENS_8epilogue10collective6detail29Sm90TmaWarpSpecializedAdapterINS1F_15DefaultEpilogueIfSJ_SJ_NS1E_6thread17LinearCombinationIfLi1EffLNS1J_9ScaleType4KindE0ELNS_15FloatRoundStyleE2EfEENS1_15EpilogueDefaultEEEEEvvEEEEvNT_6ParamsE)
        /*0008*/ 	.word	0x000000a8


	//----- nvinfo : EIATTR_FRAME_SIZE
	.align		4
.L_15:
        /*000c*/ 	.byte	0x04, 0x11
        /*000e*/ 	.short	(.L_17 - .L_16)
	.align		4
.L_16:
        /*0010*/ 	.word	index@(_ZN7cutlass13device_kernelINS_4gemm6kernel13GemmUniversalIN4cute5tupleIJiiiiEEENS1_10collective13CollectiveMmaINS1_34MainloopSm90TmaGmmaWarpSpecializedILi4ENS5_IJNS4_1CILi1EEESB_SB_EEENS1_35KernelTmaWarpSpecializedCooperativeEEENS5_IJNSA_ILi128EEENSA_ILi256EEENSA_ILi32EEEEEEfNS5_IJlSB_lEEEfSJ_NS4_8TiledMMAINS4_8MMA_AtomIJNS4_4SM904GMMA30MMA_64x256x8_F32TF32TF32_SS_TNILNSN_7ScaleInE1ELSP_1EEEEEENS4_6LayoutINS5_IJNSA_ILi2EEESB_SB_EEENS5_IJSB_NSA_ILi0EEESV_EEEEENS5_IJNS4_10UnderscoreESY_SY_EEEEENS4_13SM90_TMA_LOADENS4_14ComposedLayoutINS4_7SwizzleILi3ELi4ELi3EEENS4_18smem_ptr_flag_bitsILi32EEENSS_INS5_IJNSA_ILi8EEESH_EEENS5_IJSH_SB_EEEEEEEvNS4_8identityES11_S1B_vS1C_EENS_8epilogue10collective6detail29Sm90TmaWarpSpecializedAdapterINS1F_15DefaultEpilogueIfSJ_SJ_NS1E_6thread17LinearCombinationIfLi1EffLNS1J_9ScaleType4KindE0ELNS_15FloatRoundStyleE2EfEENS1_15EpilogueDefaultEEEEEvvEEEEvNT_6ParamsE)
        /*0014*/ 	.word	0x00000000


	//----- nvinfo : EIATTR_MIN_STACK_SIZE
	.align		4
.L_17:
        /*0018*/ 	.byte	0x04, 0x12
        /*001a*/ 	.short	(.L_19 - .L_18)
	.align		4
.L_18:
        /*001c*/ 	.word	index@(_ZN7cutlass13device_kernelINS_4gemm6kernel13GemmUniversalIN4cute5tupleIJiiiiEEENS1_10collective13CollectiveMmaINS1_34MainloopSm90TmaGmmaWarpSpecializedILi4ENS5_IJNS4_1CILi1EEESB_SB_EEENS1_35KernelTmaWarpSpecializedCooperativeEEENS5_IJNSA_ILi128EEENSA_ILi256EEENSA_ILi32EEEEEEfNS5_IJlSB_lEEEfSJ_NS4_8TiledMMAINS4_8MMA_AtomIJNS4_4SM904GMMA30MMA_64x256x8_F32TF32TF32_SS_TNILNSN_7ScaleInE1ELSP_1EEEEEENS4_6LayoutINS5_IJNSA_ILi2EEESB_SB_EEENS5_IJSB_NSA_ILi0EEESV_EEEEENS5_IJNS4_10UnderscoreESY_SY_EEEEENS4_13SM90_TMA_LOADENS4_14ComposedLayoutINS4_7SwizzleILi3ELi4ELi3EEENS4_18smem_ptr_flag_bitsILi32EEENSS_INS5_IJNSA_ILi8EEESH_EEENS5_IJSH_SB_EEEEEEEvNS4_8identityES11_S1B_vS1C_EENS_8epilogue10collective6detail29Sm90TmaWarpSpecializedAdapterINS1F_15DefaultEpilogueIfSJ_SJ_NS1E_6thread17LinearCombinationIfLi1EffLNS1J_9ScaleType4KindE0ELNS_15FloatRoundStyleE2EfEENS1_15EpilogueDefaultEEEEEvvEEEEvNT_6ParamsE)
        /*0020*/ 	.word	0x00000000
.L_19:


//--------------------- .nv.compat                --------------------------
	.section	.nv.compat,"",@"SHT_CUDA_COMPAT_INFO"
	.align	4
        /*0000*/ 	.byte	0x02, 0x09, 0x01, 0x00, 0x02, 0x02, 0x04, 0x00, 0x02, 0x05, 0x05, 0x00, 0x03, 0x07, 0x01, 0x01
        /*0010*/ 	.byte	0x02, 0x03, 0x01, 0x00, 0x02, 0x06, 0x01, 0x00, 0x04, 0x0b, 0x08, 0x00, 0x00, 0x00, 0x00, 0x00
        /*0020*/ 	.byte	0x00, 0x00, 0x00, 0x00


//--------------------- .nv.info._ZN7cutlass13device_kernelINS_4gemm6kernel13GemmUniversalIN4cute5tupleIJiiiiEEENS1_10collective13CollectiveMmaINS1_34MainloopSm90TmaGmmaWarpSpecializedILi4ENS5_IJNS4_1CILi1EEESB_SB_EEENS1_35KernelTmaWarpSpecializedCooperativeEEENS5_IJNSA_ILi128EEENSA_ILi256EEENSA_ILi32EEEEEEfNS5_IJlSB_lEEEfSJ_NS4_8TiledMMAINS4_8MMA_AtomIJNS4_4SM904GMMA30MMA_64x256x8_F32TF32TF32_SS_TNILNSN_7ScaleInE1ELSP_1EEEEEENS4_6LayoutINS5_IJNSA_ILi2EEESB_SB_EEENS5_IJSB_NSA_ILi0EEESV_EEEEENS5_IJNS4_10UnderscoreESY_SY_EEEEENS4_13SM90_TMA_LOADENS4_14ComposedLayoutINS4_7SwizzleILi3ELi4ELi3EEENS4_18smem_ptr_flag_bitsILi32EEENSS_INS5_IJNSA_ILi8EEESH_EEENS5_IJSH_SB_EEEEEEEvNS4_8identityES11_S1B_vS1C_EENS_8epilogue10collective6detail29Sm90TmaWarpSpecializedAdapterINS1F_15DefaultEpilogueIfSJ_SJ_NS1E_6thread17LinearCombinationIfLi1EffLNS1J_9ScaleType4KindE0ELNS_15FloatRoundStyleE2EfEENS1_15EpilogueDefaultEEEEEvvEEEEvNT_6ParamsE --------------------------
	.section	.nv.info._ZN7cutlass13device_kernelINS_4gemm6kernel13GemmUniversalIN4cute5tupleIJiiiiEEENS1_10collective13CollectiveMmaINS1_34MainloopSm90TmaGmmaWarpSpecializedILi4ENS5_IJNS4_1CILi1EEESB_SB_EEENS1_35KernelTmaWarpSpecializedCooperativeEEENS5_IJNSA_ILi128EEENSA_ILi256EEENSA_ILi32EEEEEEfNS5_IJlSB_lEEEfSJ_NS4_8TiledMMAINS4_8MMA_AtomIJNS4_4SM904GMMA30MMA_64x256x8_F32TF32TF32_SS_TNILNSN_7ScaleInE1ELSP_1EEEEEENS4_6LayoutINS5_IJNSA_ILi2EEESB_SB_EEENS5_IJSB_NSA_ILi0EEESV_EEEEENS5_IJNS4_10UnderscoreESY_SY_EEEEENS4_13SM90_TMA_LOADENS4_14ComposedLayoutINS4_7SwizzleILi3ELi4ELi3EEENS4_18smem_ptr_flag_bitsILi32EEENSS_INS5_IJNSA_ILi8EEESH_EEENS5_IJSH_SB_EEEEEEEvNS4_8identityES11_S1B_vS1C_EENS_8epilogue10collective6detail29Sm90TmaWarpSpecializedAdapterINS1F_15DefaultEpilogueIfSJ_SJ_NS1E_6thread17LinearCombinationIfLi1EffLNS1J_9ScaleType4KindE0ELNS_15FloatRoundStyleE2EfEENS1_15EpilogueDefaultEEEEEvvEEEEvNT_6ParamsE,"",@"SHT_CUDA_INFO"
	.sectionflags	@""
	.align	4


	//----- nvinfo : EIATTR_CUDA_API_VERSION
	.align		4
        /*0000*/ 	.byte	0x04, 0x37
        /*0002*/ 	.short	(.L_21 - .L_20)
.L_20:
        /*0004*/ 	.word	0x00000082


	//----- nvinfo : EIATTR_KPARAM_INFO
	.align		4
.L_21:
        /*0008*/ 	.byte	0x04, 0x17
        /*000a*/ 	.short	(.L_23 - .L_22)
.L_22:
        /*000c*/ 	.word	0x00000000
        /*0010*/ 	.short	0x0000
        /*0012*/ 	.short	0x0070
        /*0014*/ 	.byte	0x00, 0xf0, 0x01, 0x10


	//----- nvinfo : EIATTR_SPARSE_MMA_MASK
	.align		4
.L_23:
        /*0018*/ 	.byte	0x03, 0x50
        /*001a*/ 	.short	0x0000


	//----- nvinfo : EIATTR_MAXREG_COUNT
	.align		4
        /*001c*/ 	.byte	0x03, 0x1b
        /*001e*/ 	.short	0x00a8


	//----- nvinfo : EIATTR_NUM_BARRIERS
	.align		4
        /*0020*/ 	.byte	0x02, 0x4c
        /*0022*/ 	.byte	0x01
	.zero		1


	//----- nvinfo : EIATTR_EXTERNS
	.align		4
        /*0024*/ 	.byte	0x04, 0x0f
        /*0026*/ 	.short	(.L_25 - .L_24)


	//   ....[0]....
	.align		4
.L_24:
        /*0028*/ 	.word	index@(__assertfail)


	//----- nvinfo : EIATTR_MERCURY_ISA_VERSION
	.align		4
.L_25:
        /*002c*/ 	.byte	0x03, 0x5f
        /*002e*/ 	.short	0x0101


	//----- nvinfo : EIATTR_INT_WARP_WIDE_INSTR_OFFSETS
	.align		4
        /*0030*/ 	.byte	0x04, 0x31
        /*0032*/ 	.short	(.L_27 - .L_26)


	//   ....[0]....
.L_26:
        /*0034*/ 	.word	0x000003b0


	//   ....[1]....
        /*0038*/ 	.word	0x000003e0


	//   ....[2]....
        /*003c*/ 	.word	0x000004c0


	//----- nvinfo : EIATTR_COOP_GROUP_MASK_REGIDS
	.align		4
.L_27:
        /*0040*/ 	.byte	0x04, 0x29
        /*0042*/ 	.short	(.L_29 - .L_28)


	//   ....[0]....
.L_28:
        /*0044*/ 	.word	0xffffffff


	//   ....[1]....
        /*0048*/ 	.word	0xffffffff


	//   ....[2]....
        /*004c*/ 	.word	0xffffffff


	//   ....[3]....
        /*0050*/ 	.word	0xffffffff


	//   ....[4]....
        /*0054*/ 	.word	0xffffffff


	//----- nvinfo : EIATTR_COOP_GROUP_INSTR_OFFSETS
	.align		4
.L_29:
        /*0058*/ 	.byte	0x04, 0x28
        /*005a*/ 	.short	(.L_31 - .L_30)


	//   ....[0]....
.L_30:
        /*005c*/ 	.word	0x00000060


	//   ....[1]....
        /*0060*/ 	.word	0x00000070


	//   ....[2]....
        /*0064*/ 	.word	0x00000130


	//   ....[3]....
        /*0068*/ 	.word	0x000002c0


	//   ....[4]....
        /*006c*/ 	.word	0x00000f70


	//----- nvinfo : EIATTR_REG_RECONFIG
	.align		4
.L_31:
        /*0070*/ 	.byte	0x01, 0x54
	.zero		2


	//----- nvinfo : EIATTR_SYSCALL_OFFSETS
	.align		4
        /*0074*/ 	.byte	0x04, 0x46
        /*0076*/ 	.short	(.L_33 - .L_32)


	//   ....[0]....
.L_32:
        /*0078*/ 	.word	0x00001130


	//----- nvinfo : EIATTR_MBARRIER_INSTR_OFFSETS
	.align		4
.L_33:
        /*007c*/ 	.byte	0x04, 0x39
        /*007e*/ 	.short	(.L_35 - .L_34)


	//   ....[0]....
.L_34:
        /*0080*/ 	.word	0x00000230
        /*0084*/ 	.word	0x000000ff
        /*0088*/ 	.word	0x00000000
        /*008c*/ 	.short	0x0100
        /*008e*/ 	.byte	0x08
	.zero		1


	//   ....[1]....
        /*0090*/ 	.word	0x00000240
        /*0094*/ 	.word	0x000000ff
        /*0098*/ 	.word	0x00000020
        /*009c*/ 	.short	0x0100
        /*009e*/ 	.byte	0x08
	.zero		1


	//   ....[2]....
        /*00a0*/ 	.word	0x00000250
        /*00a4*/ 	.word	0x000000ff
        /*00a8*/ 	.word	0x00000008
        /*00ac*/ 	.short	0x0100
        /*00ae*/ 	.byte	0x08
	.zero		1


	//   ....[3]....
        /*00b0*/ 	.word	0x00000260
        /*00b4*/ 	.word	0x000000ff
        /*00b8*/ 	.word	0x00000028
        /*00bc*/ 	.short	0x0100
        /*00be*/ 	.byte	0x08
	.zero		1


	//   ....[4]....
        /*00c0*/ 	.word	0x00000270
        /*00c4*/ 	.word	0x000000ff
        /*00c8*/ 	.word	0x00000010
        /*00cc*/ 	.short	0x0100
        /*00ce*/ 	.byte	0x08
	.zero		1


	//   ....[5]....
        /*00d0*/ 	.word	0x00000280
        /*00d4*/ 	.word	0x000000ff
        /*00d8*/ 	.word	0x00000030
        /*00dc*/ 	.short	0x0100
        /*00de*/ 	.byte	0x08
	.zero		1


	//   ....[6]....
        /*00e0*/ 	.word	0x00000290
        /*00e4*/ 	.word	0x000000ff
        /*00e8*/ 	.word	0x00000018
        /*00ec*/ 	.short	0x0100
        /*00ee*/ 	.byte	0x08
	.zero		1


	//   ....[7]....
        /*00f0*/ 	.word	0x000002a0
        /*00f4*/ 	.word	0x000000ff
        /*00f8*/ 	.word	0x00000038
        /*00fc*/ 	.short	0x0100
        /*00fe*/ 	.byte	0x08
	.zero		1


	//   ....[8]....
        /*0100*/ 	.word	0x00000530
        /*0104*/ 	.word	0x000000ff
        /*0108*/ 	.word	0x00000050
        /*010c*/ 	.short	0x0100
        /*010e*/ 	.byte	0x06
	.zero		1


	//   ....[9]....
        /*0110*/ 	.word	0x00000590
        /*0114*/ 	.word	0x000000ff
        /*0118*/ 	.word	0x00000058
        /*011c*/ 	.short	0x0100
        /*011e*/ 	.byte	0x06
	.zero		1


	//   ....[10]....
        /*0120*/ 	.word	0x000011b0
        /*0124*/ 	.word	0x00000003
        /*0128*/ 	.word	0x00000000
        /*012c*/ 	.short	0x010a
        /*012e*/ 	.byte	0x3f
	.zero		1


	//   ....[11]....
        /*0130*/ 	.word	0x000011f0
        /*0134*/ 	.word	0x00000003
        /*0138*/ 	.word	0x00000000
        /*013c*/ 	.short	0x010a
        /*013e*/ 	.byte	0x3f
	.zero		1


	//   ....[12]....
        /*0140*/ 	.word	0x000015c0
        /*0144*/ 	.word	0x000000ff
        /*0148*/ 	.word	0x00000000
        /*014c*/ 	.short	0x010a
        /*014e*/ 	.byte	0x08
	.zero		1


	//   ....[13]....
        /*0150*/ 	.word	0x00001600
        /*0154*/ 	.word	0x000000ff
        /*0158*/ 	.word	0x00000000
        /*015c*/ 	.short	0x010a
        /*015e*/ 	.byte	0x08
	.zero		1


	//   ....[14]....
        /*0160*/ 	.word	0x00001890
        /*0164*/ 	.word	0x000000ff
        /*0168*/ 	.word	0x00000000
        /*016c*/ 	.short	0x0101
        /*016e*/ 	.byte	0x08
	.zero		1


	//   ....[15]....
        /*0170*/ 	.word	0x00001a70
        /*0174*/ 	.word	0x000000ff
        /*0178*/ 	.word	0x00000000
        /*017c*/ 	.short	0x0101
        /*017e*/ 	.byte	0x04
	.zero		1


	//   ....[16]....
        /*0180*/ 	.word	0x000090c0
        /*0184*/ 	.word	0x0000000c
        /*0188*/ 	.word	0x00000020
        /*018c*/ 	.short	0x010a
        /*018e*/ 	.byte	0x3f
	.zero		1


	//   ....[17]....
        /*0190*/ 	.word	0x00009480
        /*0194*/ 	.word	0x00000005
        /*0198*/ 	.word	0x00000058
        /*019c*/ 	.short	0x0101
        /*019e*/ 	.byte	0x3f
	.zero		1


	//   ....[18]....
        /*01a0*/ 	.word	0x00009b80
        /*01a4*/ 	.word	0x00000007
        /*01a8*/ 	.word	0x00000000
        /*01ac*/ 	.short	0x010a
        /*01ae*/ 	.byte	0x3f
	.zero		1


	//   ....[19]....
        /*01b0*/ 	.word	0x00009c00
        /*01b4*/ 	.word	0x00000006
        /*01b8*/ 	.word	0x00000000
        /*01bc*/ 	.short	0x010a
        /*01be*/ 	.byte	0x3f
	.zero		1


	//   ....[20]....
        /*01c0*/ 	.word	0x00009c90
        /*01c4*/ 	.word	0x00000007
        /*01c8*/ 	.word	0x00000000
        /*01cc*/ 	.short	0x010a
        /*01ce*/ 	.byte	0x3f
	.zero		1


	//   ....[21]....
        /*01d0*/ 	.word	0x00009d20
        /*01d4*/ 	.word	0x00000005
        /*01d8*/ 	.word	0x00000000
        /*01dc*/ 	.short	0x010a
        /*01de*/ 	.byte	0x3f
	.zero		1


	//   ....[22]....
        /*01e0*/ 	.word	0x00009d80
        /*01e4*/ 	.word	0x00000003
        /*01e8*/ 	.word	0x00000000
        /*01ec*/ 	.short	0x010a
        /*01ee*/ 	.byte	0x3f
	.zero		1


	//   ....[23]....
        /*01f0*/ 	.word	0x00009de0
        /*01f4*/ 	.word	0x00000004
        /*01f8*/ 	.word	0x00000000
        /*01fc*/ 	.short	0x010a
        /*01fe*/ 	.byte	0x3f
	.zero		1


	//   ....[24]....
        /*0200*/ 	.word	0x00009eb0
        /*0204*/ 	.word	0x0000000c
        /*0208*/ 	.word	0x00000020
        /*020c*/ 	.short	0x010a
        /*020e*/ 	.byte	0x3f
	.zero		1


	//   ....[25]....
        /*0210*/ 	.word	0x00009f80
        /*0214*/ 	.word	0x00000007
        /*0218*/ 	.word	0x00000000
        /*021c*/ 	.short	0x010a
        /*021e*/ 	.byte	0x3f
	.zero		1


	//   ....[26]....
        /*0220*/ 	.word	0x00009fd0
        /*0224*/ 	.word	0x00000006
        /*0228*/ 	.word	0x00000000
        /*022c*/ 	.short	0x010a
        /*022e*/ 	.byte	0x3f
	.zero		1


	//   ....[27]....
        /*0230*/ 	.word	0x0000a020
        /*0234*/ 	.word	0x00000007
        /*0238*/ 	.word	0x00000000
        /*023c*/ 	.short	0x010a
        /*023e*/ 	.byte	0x3f
	.zero		1


	//----- nvinfo : EIATTR_NUM_MBARRIERS
	.align		4
.L_35:
        /*0240*/ 	.byte	0x03, 0x38
        /*0242*/ 	.short	0x000a


	//----- nvinfo : EIATTR_EXIT_INSTR_OFFSETS
	.align		4
        /*0244*/ 	.byte	0x04, 0x1c
        /*0246*/ 	.short	(.L_37 - .L_36)


	//   ....[0]....
.L_36:
        /*0248*/ 	.word	0x000005e0


	//   ....[1]....
        /*024c*/ 	.word	0x00000ea0


	//   ....[2]....
        /*0250*/ 	.word	0x00008730


	//   ....[3]....
        /*0254*/ 	.word	0x00008d60


	//   ....[4]....
        /*0258*/ 	.word	0x00009d70


	//----- nvinfo : EIATTR_MAX_THREADS
	.align		4
.L_37:
        /*025c*/ 	.byte	0x04, 0x05
        /*025e*/ 	.short	(.L_39 - .L_38)
.L_38:
        /*0260*/ 	.word	0x00000180
        /*0264*/ 	.word	0x00000001
        /*0268*/ 	.word	0x00000001


	//----- nvinfo : EIATTR_CRS_STACK_SIZE
	.align		4
.L_39:
        /*026c*/ 	.byte	0x04, 0x1e
        /*026e*/ 	.short	(.L_41 - .L_40)
.L_40:
        /*0270*/ 	.word	0x00000000


	//----- nvinfo : EIATTR_CBANK_PARAM_SIZE
	.align		4
.L_41:
        /*0274*/ 	.byte	0x03, 0x19
        /*0276*/ 	.short	0x0470


	//----- nvinfo : EIATTR_PARAM_CBANK
	.align		4
        /*0278*/ 	.byte	0x04, 0x0a
        /*027a*/ 	.short	(.L_43 - .L_42)
	.align		4
.L_42:
        /*027c*/ 	.word	index@(.nv.constant0._ZN7cutlass13device_kernelINS_4gemm6kernel13GemmUniversalIN4cute5tupleIJiiiiEEENS1_10collective13CollectiveMmaINS1_34MainloopSm90TmaGmmaWarpSpecializedILi4ENS5_IJNS4_1CILi1EEESB_SB_EEENS1_35KernelTmaWarpSpecializedCooperativeEEENS5_IJNSA_ILi128EEENSA_ILi256EEENSA_ILi32EEEEEEfNS5_IJlSB_lEEEfSJ_NS4_8TiledMMAINS4_8MMA_AtomIJNS4_4SM904GMMA30MMA_64x256x8_F32TF32TF32_SS_TNILNSN_7ScaleInE1ELSP_1EEEEEENS4_6LayoutINS5_IJNSA_ILi2EEESB_SB_EEENS5_IJSB_NSA_ILi0EEESV_EEEEENS5_IJNS4_10UnderscoreESY_SY_EEEEENS4_13SM90_TMA_LOADENS4_14ComposedLayoutINS4_7SwizzleILi3ELi4ELi3EEENS4_18smem_ptr_flag_bitsILi32EEENSS_INS5_IJNSA_ILi8EEESH_EEENS5_IJSH_SB_EEEEEEEvNS4_8identityES11_S1B_vS1C_EENS_8epilogue10collective6detail29Sm90TmaWarpSpecializedAdapterINS1F_15DefaultEpilogueIfSJ_SJ_NS1E_6thread17LinearCombinationIfLi1EffLNS1J_9ScaleType4KindE0ELNS_15FloatRoundStyleE2EfEENS1_15EpilogueDefaultEEEEEvvEEEEvNT_6ParamsE)
        /*0280*/ 	.short	0x0210
        /*0282*/ 	.short	0x0470


	//----- nvinfo : EIATTR_SW_WAR
	.align		4
.L_43:
        /*0284*/ 	.byte	0x04, 0x36
        /*0286*/ 	.short	(.L_45 - .L_44)
.L_44:
        /*0288*/ 	.word	0x00000008
.L_45:


//--------------------- .nv.callgraph             --------------------------
	.section	.nv.callgraph,"",@"SHT_CUDA_CALLGRAPH"
	.align	4
	.sectionentsize	8
	.align		4
        /*0000*/ 	.word	0x00000000
	.align		4
        /*0004*/ 	.word	0xffffffff
	.align		4
        /*0008*/ 	.word	index@(_ZN7cutlass13device_kernelINS_4gemm6kernel13GemmUniversalIN4cute5tupleIJiiiiEEENS1_10collective13CollectiveMmaINS1_34MainloopSm90TmaGmmaWarpSpecializedILi4ENS5_IJNS4_1CILi1EEESB_SB_EEENS1_35KernelTmaWarpSpecializedCooperativeEEENS5_IJNSA_ILi128EEENSA_ILi256EEENSA_ILi32EEEEEEfNS5_IJlSB_lEEEfSJ_NS4_8TiledMMAINS4_8MMA_AtomIJNS4_4SM904GMMA30MMA_64x256x8_F32TF32TF32_SS_TNILNSN_7ScaleInE1ELSP_1EEEEEENS4_6LayoutINS5_IJNSA_ILi2EEESB_SB_EEENS5_IJSB_NSA_ILi0EEESV_EEEEENS5_IJNS4_10UnderscoreESY_SY_EEEEENS4_13SM90_TMA_LOADENS4_14ComposedLayoutINS4_7SwizzleILi3ELi4ELi3EEENS4_18smem_ptr_flag_bitsILi32EEENSS_INS5_IJNSA_ILi8EEESH_EEENS5_IJSH_SB_EEEEEEEvNS4_8identityES11_S1B_vS1C_EENS_8epilogue10collective6detail29Sm90TmaWarpSpecializedAdapterINS1F_15DefaultEpilogueIfSJ_SJ_NS1E_6thread17LinearCombinationIfLi1EffLNS1J_9ScaleType4KindE0ELNS_15FloatRoundStyleE2EfEENS1_15EpilogueDefaultEEEEEvvEEEEvNT_6ParamsE)
	.align		4
        /*000c*/ 	.word	index@(__assertfail)
	.align		4
        /*0010*/ 	.word	0x00000000
	.align		4
        /*0014*/ 	.word	0xfffffffe
	.align		4
        /*0018*/ 	.word	0x00000000
	.align		4
        /*001c*/ 	.word	0xfffffffd
	.align		4
        /*0020*/ 	.word	0x00000000
	.align		4
        /*0024*/ 	.word	0xfffffffc


//--------------------- .nv.constant4             --------------------------
	.section	.nv.constant4,"a",@progbits
	.align	8
	.align		8
.nv.constant4:
        /*0000*/ 	.dword	__assertfail
	.align		8
        /*0008*/ 	.dword	__unnamed_1
	.align		8
        /*0010*/ 	.dword	_ZN40_INTERNAL_2dba35d5_4_k_cu_9cf36194_250504cuda3std3__45__cpo5beginE
	.align		8
        /*0018*/ 	.dword	_ZN40_INTERNAL_2dba35d5_4_k_cu_9cf36194_250504cuda3std3__45__cpo3endE
	.align		8
        /*0020*/ 	.dword	_ZN40_INTERNAL_2dba35d5_4_k_cu_9cf36194_250504cuda3std3__45__cpo6cbeginE
	.align		8
        /*0028*/ 	.dword	_ZN40_INTERNAL_2dba35d5_4_k_cu_9cf36194_250504cuda3std3__45__cpo4cendE
	.align		8
        /*0030*/ 	.dword	_ZN40_INTERNAL_2dba35d5_4_k_cu_9cf36194_250504cuda3std3__442_GLOBAL__N__2dba35d5_4_k_cu_9cf36194_250506ignoreE
	.align		8
        /*0038*/ 	.dword	_ZN40_INTERNAL_2dba35d5_4_k_cu_9cf36194_250504cuda3std3__419piecewise_constructE
	.align		8
        /*0040*/ 	.dword	_ZN40_INTERNAL_2dba35d5_4_k_cu_9cf36194_250504cuda3std3__48in_placeE
	.align		8
        /*0048*/ 	.dword	_ZN40_INTERNAL_2dba35d5_4_k_cu_9cf36194_250504cuda3std6ranges3__45__cpo4swapE
	.align		8
        /*0050*/ 	.dword	_ZN40_INTERNAL_2dba35d5_4_k_cu_9cf36194_250504cuda3std6ranges3__45__cpo9iter_moveE
	.align		8
        /*0058*/ 	.dword	_ZN40_INTERNAL_2dba35d5_4_k_cu_9cf36194_250504cute7productE
	.align		8
        /*0060*/ 	.dword	_ZN40_INTERNAL_2dba35d5_4_k_cu_9cf36194_250504cute1_E
	.align		8
        /*0068*/ 	.dword	$str$22
	.align		8
        /*0070*/ 	.dword	$str$23


//--------------------- .text._ZN7cutlass13device_kernelINS_4gemm6kernel13GemmUniversalIN4cute5tupleIJiiiiEEENS1_10collective13CollectiveMmaINS1_34MainloopSm90TmaGmmaWarpSpecializedILi4ENS5_IJNS4_1CILi1EEESB_SB_EEENS1_35KernelTmaWarpSpecializedCooperativeEEENS5_IJNSA_ILi128EEENSA_ILi256EEENSA_ILi32EEEEEEfNS5_IJlSB_lEEEfSJ_NS4_8TiledMMAINS4_8MMA_AtomIJNS4_4SM904GMMA30MMA_64x256x8_F32TF32TF32_SS_TNILNSN_7ScaleInE1ELSP_1EEEEEENS4_6LayoutINS5_IJNSA_ILi2EEESB_SB_EEENS5_IJSB_NSA_ILi0EEESV_EEEEENS5_IJNS4_10UnderscoreESY_SY_EEEEENS4_13SM90_TMA_LOADENS4_14ComposedLayoutINS4_7SwizzleILi3ELi4ELi3EEENS4_18smem_ptr_flag_bitsILi32EEENSS_INS5_IJNSA_ILi8EEESH_EEENS5_IJSH_SB_EEEEEEEvNS4_8identityES11_S1B_vS1C_EENS_8epilogue10collective6detail29Sm90TmaWarpSpecializedAdapterINS1F_15DefaultEpilogueIfSJ_SJ_NS1E_6thread17LinearCombinationIfLi1EffLNS1J_9ScaleType4KindE0ELNS_15FloatRoundStyleE2EfEENS1_15EpilogueDefaultEEEEEvvEEEEvNT_6ParamsE --------------------------
	.section	.text._ZN7cutlass13device_kernelINS_4gemm6kernel13GemmUniversalIN4cute5tupleIJiiiiEEENS1_10collective13CollectiveMmaINS1_34MainloopSm90TmaGmmaWarpSpecializedILi4ENS5_IJNS4_1CILi1EEESB_SB_EEENS1_35KernelTmaWarpSpecializedCooperativeEEENS5_IJNSA_ILi128EEENSA_ILi256EEENSA_ILi32EEEEEEfNS5_IJlSB_lEEEfSJ_NS4_8TiledMMAINS4_8MMA_AtomIJNS4_4SM904GMMA30MMA_64x256x8_F32TF32TF32_SS_TNILNSN_7ScaleInE1ELSP_1EEEEEENS4_6LayoutINS5_IJNSA_ILi2EEESB_SB_EEENS5_IJSB_NSA_ILi0EEESV_EEEEENS5_IJNS4_10UnderscoreESY_SY_EEEEENS4_13SM90_TMA_LOADENS4_14ComposedLayoutINS4_7SwizzleILi3ELi4ELi3EEENS4_18smem_ptr_flag_bitsILi32EEENSS_INS5_IJNSA_ILi8EEESH_EEENS5_IJSH_SB_EEEEEEEvNS4_8identityES11_S1B_vS1C_EENS_8epilogue10collective6detail29Sm90TmaWarpSpecializedAdapterINS1F_15DefaultEpilogueIfSJ_SJ_NS1E_6thread17LinearCombinationIfLi1EffLNS1J_9ScaleType4KindE0ELNS_15FloatRoundStyleE2EfEENS1_15EpilogueDefaultEEEEEvvEEEEvNT_6ParamsE,"ax",@progbits
	.align	128
.text._ZN7cutlass13device_kernelINS_4gemm6kernel13GemmUniversalIN4cute5tupleIJiiiiEEENS1_10collective13CollectiveMmaINS1_34MainloopSm90TmaGmmaWarpSpecializedILi4ENS5_IJNS4_1CILi1EEESB_SB_EEENS1_35KernelTmaWarpSpecializedCooperativeEEENS5_IJNSA_ILi128EEENSA_ILi256EEENSA_ILi32EEEEEEfNS5_IJlSB_lEEEfSJ_NS4_8TiledMMAINS4_8MMA_AtomIJNS4_4SM904GMMA30MMA_64x256x8_F32TF32TF32_SS_TNILNSN_7ScaleInE1ELSP_1EEEEEENS4_6LayoutINS5_IJNSA_ILi2EEESB_SB_EEENS5_IJSB_NSA_ILi0EEESV_EEEEENS5_IJNS4_10UnderscoreESY_SY_EEEEENS4_13SM90_TMA_LOADENS4_14ComposedLayoutINS4_7SwizzleILi3ELi4ELi3EEENS4_18smem_ptr_flag_bitsILi32EEENSS_INS5_IJNSA_ILi8EEESH_EEENS5_IJSH_SB_EEEEEEEvNS4_8identityES11_S1B_vS1C_EENS_8epilogue10collective6detail29Sm90TmaWarpSpecializedAdapterINS1F_15DefaultEpilogueIfSJ_SJ_NS1E_6thread17LinearCombinationIfLi1EffLNS1J_9ScaleType4KindE0ELNS_15FloatRoundStyleE2EfEENS1_15EpilogueDefaultEEEEEvvEEEEvNT_6ParamsE:
        .type           _ZN7cutlass13device_kernelINS_4gemm6kernel13GemmUniversalIN4cute5tupleIJiiiiEEENS1_10collective13CollectiveMmaINS1_34MainloopSm90TmaGmmaWarpSpecializedILi4ENS5_IJNS4_1CILi1EEESB_SB_EEENS1_35KernelTmaWarpSpecializedCooperativeEEENS5_IJNSA_ILi128EEENSA_ILi256EEENSA_ILi32EEEEEEfNS5_IJlSB_lEEEfSJ_NS4_8TiledMMAINS4_8MMA_AtomIJNS4_4SM904GMMA30MMA_64x256x8_F32TF32TF32_SS_TNILNSN_7ScaleInE1ELSP_1EEEEEENS4_6LayoutINS5_IJNSA_ILi2EEESB_SB_EEENS5_IJSB_NSA_ILi0EEESV_EEEEENS5_IJNS4_10UnderscoreESY_SY_EEEEENS4_13SM90_TMA_LOADENS4_14ComposedLayoutINS4_7SwizzleILi3ELi4ELi3EEENS4_18smem_ptr_flag_bitsILi32EEENSS_INS5_IJNSA_ILi8EEESH_EEENS5_IJSH_SB_EEEEEEEvNS4_8identityES11_S1B_vS1C_EENS_8epilogue10collective6detail29Sm90TmaWarpSpecializedAdapterINS1F_15DefaultEpilogueIfSJ_SJ_NS1E_6thread17LinearCombinationIfLi1EffLNS1J_9ScaleType4KindE0ELNS_15FloatRoundStyleE2EfEENS1_15EpilogueDefaultEEEEEvvEEEEvNT_6ParamsE,@function
        .size           _ZN7cutlass13device_kernelINS_4gemm6kernel13GemmUniversalIN4cute5tupleIJiiiiEEENS1_10collective13CollectiveMmaINS1_34MainloopSm90TmaGmmaWarpSpecializedILi4ENS5_IJNS4_1CILi1EEESB_SB_EEENS1_35KernelTmaWarpSpecializedCooperativeEEENS5_IJNSA_ILi128EEENSA_ILi256EEENSA_ILi32EEEEEEfNS5_IJlSB_lEEEfSJ_NS4_8TiledMMAINS4_8MMA_AtomIJNS4_4SM904GMMA30MMA_64x256x8_F32TF32TF32_SS_TNILNSN_7ScaleInE1ELSP_1EEEEEENS4_6LayoutINS5_IJNSA_ILi2EEESB_SB_EEENS5_IJSB_NSA_ILi0EEESV_EEEEENS5_IJNS4_10UnderscoreESY_SY_EEEEENS4_13SM90_TMA_LOADENS4_14ComposedLayoutINS4_7SwizzleILi3ELi4ELi3EEENS4_18smem_ptr_flag_bitsILi32EEENSS_INS5_IJNSA_ILi8EEESH_EEENS5_IJSH_SB_EEEEEEEvNS4_8identityES11_S1B_vS1C_EENS_8epilogue10collective6detail29Sm90TmaWarpSpecializedAdapterINS1F_15DefaultEpilogueIfSJ_SJ_NS1E_6thread17LinearCombinationIfLi1EffLNS1J_9ScaleType4KindE0ELNS_15FloatRoundStyleE2EfEENS1_15EpilogueDefaultEEEEEvvEEEEvNT_6ParamsE,(.L_x_322 - _ZN7cutlass13device_kernelINS_4gemm6kernel13GemmUniversalIN4cute5tupleIJiiiiEEENS1_10collective13CollectiveMmaINS1_34MainloopSm90TmaGmmaWarpSpecializedILi4ENS5_IJNS4_1CILi1EEESB_SB_EEENS1_35KernelTmaWarpSpecializedCooperativeEEENS5_IJNSA_ILi128EEENSA_ILi256EEENSA_ILi32EEEEEEfNS5_IJlSB_lEEEfSJ_NS4_8TiledMMAINS4_8MMA_AtomIJNS4_4SM904GMMA30MMA_64x256x8_F32TF32TF32_SS_TNILNSN_7ScaleInE1ELSP_1EEEEEENS4_6LayoutINS5_IJNSA_ILi2EEESB_SB_EEENS5_IJSB_NSA_ILi0EEESV_EEEEENS5_IJNS4_10UnderscoreESY_SY_EEEEENS4_13SM90_TMA_LOADENS4_14ComposedLayoutINS4_7SwizzleILi3ELi4ELi3EEENS4_18smem_ptr_flag_bitsILi32EEENSS_INS5_IJNSA_ILi8EEESH_EEENS5_IJSH_SB_EEEEEEEvNS4_8identityES11_S1B_vS1C_EENS_8epilogue10collective6detail29Sm90TmaWarpSpecializedAdapterINS1F_15DefaultEpilogueIfSJ_SJ_NS1E_6thread17LinearCombinationIfLi1EffLNS1J_9ScaleType4KindE0ELNS_15FloatRoundStyleE2EfEENS1_15EpilogueDefaultEEEEEvvEEEEvNT_6ParamsE)
        .other          _ZN7cutlass13device_kernelINS_4gemm6kernel13GemmUniversalIN4cute5tupleIJiiiiEEENS1_10collective13CollectiveMmaINS1_34MainloopSm90TmaGmmaWarpSpecializedILi4ENS5_IJNS4_1CILi1EEESB_SB_EEENS1_35KernelTmaWarpSpecializedCooperativeEEENS5_IJNSA_ILi128EEENSA_ILi256EEENSA_ILi32EEEEEEfNS5_IJlSB_lEEEfSJ_NS4_8TiledMMAINS4_8MMA_AtomIJNS4_4SM904GMMA30MMA_64x256x8_F32TF32TF32_SS_TNILNSN_7ScaleInE1ELSP_1EEEEEENS4_6LayoutINS5_IJNSA_ILi2EEESB_SB_EEENS5_IJSB_NSA_ILi0EEESV_EEEEENS5_IJNS4_10UnderscoreESY_SY_EEEEENS4_13SM90_TMA_LOADENS4_14ComposedLayoutINS4_7SwizzleILi3ELi4ELi3EEENS4_18smem_ptr_flag_bitsILi32EEENSS_INS5_IJNSA_ILi8EEESH_EEENS5_IJSH_SB_EEEEEEEvNS4_8identityES11_S1B_vS1C_EENS_8epilogue10collective6detail29Sm90TmaWarpSpecializedAdapterINS1F_15DefaultEpilogueIfSJ_SJ_NS1E_6thread17LinearCombinationIfLi1EffLNS1J_9ScaleType4KindE0ELNS_15FloatRoundStyleE2EfEENS1_15EpilogueDefaultEEEEEvvEEEEvNT_6ParamsE,@"STO_CUDA_ENTRY STV_DEFAULT"
_ZN7cutlass13device_kernelINS_4gemm6kernel13GemmUniversalIN4cute5tupleIJiiiiEEENS1_10collective13CollectiveMmaINS1_34MainloopSm90TmaGmmaWarpSpecializedILi4ENS5_IJNS4_1CILi1EEESB_SB_EEENS1_35KernelTmaWarpSpecializedCooperativeEEENS5_IJNSA_ILi128EEENSA_ILi256EEENSA_ILi32EEEEEEfNS5_IJlSB_lEEEfSJ_NS4_8TiledMMAINS4_8MMA_AtomIJNS4_4SM904GMMA30MMA_64x256x8_F32TF32TF32_SS_TNILNSN_7ScaleInE1ELSP_1EEEEEENS4_6LayoutINS5_IJNSA_ILi2EEESB_SB_EEENS5_IJSB_NSA_ILi0EEESV_EEEEENS5_IJNS4_10UnderscoreESY_SY_EEEEENS4_13SM90_TMA_LOADENS4_14ComposedLayoutINS4_7SwizzleILi3ELi4ELi3EEENS4_18smem_ptr_flag_bitsILi32EEENSS_INS5_IJNSA_ILi8EEESH_EEENS5_IJSH_SB_EEEEEEEvNS4_8identityES11_S1B_vS1C_EENS_8epilogue10collective6detail29Sm90TmaWarpSpecializedAdapterINS1F_15DefaultEpilogueIfSJ_SJ_NS1E_6thread17LinearCombinationIfLi1EffLNS1J_9ScaleType4KindE0ELNS_15FloatRoundStyleE2EfEENS1_15EpilogueDefaultEEEEEvvEEEEvNT_6ParamsE:
[----:B------:R-:W0:Y:S01]  /*0000*/  LDC R1, c[0x0][0x28] ;  /* 0x00000a00ff017b82 */ /* 0x000e220000000800 */
[----:B------:R-:W1:Y:S01]  /*0010*/  S2R R18, SR_TID.X ;  /* 0x0000000000127919 */ /* 0x000e620000002100 */
[----:B------:R-:W-:Y:S01]  /*0020*/  ELECT P0, URZ, PT ;  /* 0x00000000003f782f */ /* 0x000fe20003800000 */
[----:B------:R-:W-:Y:S01]  /*0030*/  BSSY B0, `(.L_x_0) ;  /* 0x000000f000007945 */ /* 0x000fe20003800000 */
[--C-:B-1----:R-:W-:Y:S02]  /*0040*/  SHF.R.U32.HI R0, RZ, 0x5, R18.reuse ;  /* 0x00000005ff007819 */ /* 0x102fe40000011612 */
[----:B------:R-:W-:-:S03]  /*0050*/  SHF.R.U32.HI R22, RZ, 0x7, R18 ;  /* 0x00000007ff167819 */ /* 0x000fc60000011612 */
[----:B------:R-:W1:Y:S04]  /*0060*/  SHFL.IDX PT, R5, R0, RZ, 0x1f ;  /* 0x00001fff00057589 */ /* 0x000e6800000e0000 */
[----:B------:R2:W3:Y:S01]  /*0070*/  SHFL.IDX PT, R8, R22, RZ, 0x1f ;  /* 0x00001fff16087589 */ /* 0x0004e200000e0000 */
[----:B-1----:R-:W-:-:S13]  /*0080*/  ISETP.NE.OR P0, PT, R5, RZ, !P0 ;  /* 0x000000ff0500720c */ /* 0x002fda0004705670 */
[----:B0-23--:R-:W-:Y:S05]  /*0090*/  @P0 BRA `(.L_x_1) ;  /* 0x0000000000200947 */ /* 0x00dfea0003800000 */
[----:B------:R-:W-:Y:S02]  /*00a0*/  ULDC.64 UR4, c[0x0][0x198] ;  /* 0x0000660000047ab9 */ /* 0x000fe40000000a00 */
[----:B------:R-:W-:Y:S02]  /*00b0*/  UIADD3 UR6, UP0, UR4, 0xf0, URZ ;  /* 0x000000f004067890 */ /* 0x000fe4000ff1e03f */
[----:B------:R-:W-:Y:S02]  /*00c0*/  UIADD3 UR4, UP1, UR4, 0x1f0, URZ ;  /* 0x000001f004047890 */ /* 0x000fe4000ff3e03f */
[----:B------:R-:W-:Y:S02]  /*00d0*/  UIADD3.X UR7, URZ, UR5, URZ, UP0, !UPT ;  /* 0x000000053f077290 */ /* 0x000fe400087fe43f */
[----:B------:R-:W-:-:S07]  /*00e0*/  UIADD3.X UR5, URZ, UR5, URZ, UP1, !UPT ;  /* 0x000000053f057290 */ /* 0x000fce0008ffe43f */
[----:B------:R0:W-:Y:S02]  /*00f0*/  UTMACCTL.PF [UR6] ;  /* 0x00000000060079b9 */ /* 0x0001e40008040000 */
[----:B------:R0:W-:Y:S02]  /*0100*/  UTMACCTL.PF [UR4] ;  /* 0x00000000040079b9 */ /* 0x0001e40008040000 */
[----:B0-----:R-:W-:Y:S01]  /*0110*/  NOP ;  /* 0x0000000000007918 */ /* 0x001fe20000000000 */
.L_x_1:
[----:B------:R-:W-:Y:S05]  /*0120*/  BSYNC B0 ;  /* 0x0000000000007941 */ /* 0x000fea0003800000 */
.L_x_0:
[----:B------:R-:W0:Y:S02]  /*0130*/  SHFL.IDX PT, R2, R0, RZ, 0x1f ;  /* 0x00001fff00027589 */ /* 0x000e2400000e0000 */
[----:B0-----:R-:W-:-:S13]  /*0140*/  ISETP.NE.AND P0, PT, R2, RZ, PT ;  /* 0x000000ff0200720c */ /* 0x001fda0003f05270 */
[----:B------:R-:W-:Y:S05]  /*0150*/  @P0 BRA `(.L_x_2) ;  /* 0x0000000000580947 */ /* 0x000fea0003800000 */
[----:B------:R-:W0:Y:S01]  /*0160*/  S2UR UR8, SR_CgaCtaId ;  /* 0x00000000000879c3 */ /* 0x000e220000008800 */
[----:B------:R-:W-:Y:S01]  /*0170*/  UMOV UR4, 0x400 ;  /* 0x0000040000047882 */ /* 0x000fe20000000000 */
[----:B------:R-:W-:Y:S01]  /*0180*/  UMOV UR5, 0x1 ;  /* 0x0000000100057882 */ /* 0x000fe20000000000 */
[----:B------:R-:W-:Y:S01]  /*0190*/  UMOV UR6, 0x100 ;  /* 0x0000010000067882 */ /* 0x000fe20000000000 */
[----:B------:R-:W-:Y:S01]  /*01a0*/  ELECT P0, URZ, PT ;  /* 0x00000000003f782f */ /* 0x000fe20003800000 */
[----:B------:R-:W-:-:S04]  /*01b0*/  UIADD3 UR6, -UR6, 0x100000, URZ ;  /* 0x0010000006067890 */ /* 0x000fc8000fffe13f */
[----:B------:R-:W-:Y:S02]  /*01c0*/  USHF.L.U32 UR7, UR6, 0xb, URZ ;  /* 0x0000000b06077899 */ /* 0x000fe4000800063f */
[----:B------:R-:W-:Y:S02]  /*01d0*/  USHF.L.U32 UR6, UR6, 0x1, URZ ;  /* 0x0000000106067899 */ /* 0x000fe4000800063f */
[----:B0-----:R-:W-:Y:S02]  /*01e0*/  ULEA UR8, UR8, UR4, 0x18 ;  /* 0x0000000408087291 */ /* 0x001fe4000f8ec03f */
[----:B------:R-:W-:-:S04]  /*01f0*/  UIADD3 UR4, -UR5, 0x100000, URZ ;  /* 0x0010000005047890 */ /* 0x000fc8000fffe13f */
[----:B------:R-:W-:Y:S02]  /*0200*/  USHF.L.U32 UR5, UR4, 0xb, URZ ;  /* 0x0000000b04057899 */ /* 0x000fe4000800063f */
[----:B------:R-:W-:Y:S01]  /*0210*/  USHF.L.U32 UR4, UR4, 0x1, URZ ;  /* 0x0000000104047899 */ /* 0x000fe2000800063f */
[----:B------:R-:W0:Y:S11]  /*0220*/  FENCE.VIEW.ASYNC.S ;  /* 0x00000000000073c6 */ /* 0x000e360000000000 */
[----:B0-----:R0:W1:Y:S01]  /*0230*/  SYNCS.EXCH.64 URZ, [UR8], UR4 ;  /* 0x00000004083f75b2 */ /* 0x0010620008000100 */
[----:B------:R0:W2:Y:S01]  /*0240*/  SYNCS.EXCH.64 URZ, [UR8+0x20], UR6 ;  /* 0x00002006083f75b2 */ /* 0x0000a20008000100 */
[----:B------:R0:W3:Y:S01]  /*0250*/  SYNCS.EXCH.64 URZ, [UR8+0x8], UR4 ;  /* 0x00000804083f75b2 */ /* 0x0000e20008000100 */
[----:B------:R0:W4:Y:S01]  /*0260*/  SYNCS.EXCH.64 URZ, [UR8+0x28], UR6 ;  /* 0x00002806083f75b2 */ /* 0x0001220008000100 */
[----:B------:R0:W0:Y:S01]  /*0270*/  SYNCS.EXCH.64 URZ, [UR8+0x10], UR4 ;  /* 0x00001004083f75b2 */ /* 0x0000220008000100 */
[----:B------:R0:W0:Y:S01]  /*0280*/  SYNCS.EXCH.64 URZ, [UR8+0x30], UR6 ;  /* 0x00003006083f75b2 */ /* 0x0000220008000100 */
[----:B------:R0:W0:Y:S01]  /*0290*/  SYNCS.EXCH.64 URZ, [UR8+0x18], UR4 ;  /* 0x00001804083f75b2 */ /* 0x0000220008000100 */
[----:B------:R0:W0:Y:S01]  /*02a0*/  SYNCS.EXCH.64 URZ, [UR8+0x38], UR6 ;  /* 0x00003806083f75b2 */ /* 0x0000220008000100 */
[----:B------:R-:W-:Y:S01]  /*02b0*/  NOP ;  /* 0x0000000000007918 */ /* 0x000fe20000000000 */
.L_x_2:
[----:B------:R-:W5:Y:S01]  /*02c0*/  SHFL.IDX PT, R0, R0, RZ, 0x1f ;  /* 0x00001fff00007589 */ /* 0x000f6200000e0000 */
[----:B------:R-:W-:Y:S01]  /*02d0*/  ELECT P0, URZ, PT ;  /* 0x00000000003f782f */ /* 0x000fe20003800000 */
[----:B------:R-:W1:Y:S01]  /*02e0*/  LDC R2, c[0x0][0x65c] ;  /* 0x00019700ff027b82 */ /* 0x000e620000000800 */
[----:B------:R-:W-:Y:S01]  /*02f0*/  SHF.R.S32.HI R6, RZ, 0x1f, R5 ;  /* 0x0000001fff067819 */ /* 0x000fe20000011405 */
[----:B------:R-:W2:Y:S01]  /*0300*/  S2R R3, SR_CTAID.Y ;  /* 0x0000000000037919 */ /* 0x000ea20000002600 */
[----:B0-----:R-:W-:Y:S01]  /*0310*/  UMOV UR4, 0x20 ;  /* 0x0000002000047882 */ /* 0x001fe20000000000 */
[----:B------:R-:W-:Y:S01]  /*0320*/  ISETP.NE.AND P2, PT, R8, RZ, PT ;  /* 0x000000ff0800720c */ /* 0x000fe20003f45270 */
[----:B------:R-:W-:Y:S01]  /*0330*/  NOP ;  /* 0x0000000000007918 */ /* 0x000fe20000000000 */
[----:B------:R-:W0:Y:S01]  /*0340*/  S2R R4, SR_CTAID.X ;  /* 0x0000000000047919 */ /* 0x000e220000002500 */
[----:B------:R-:W-:Y:S01]  /*0350*/  LEA.HI R6, R6, R5, RZ, 0x2 ;  /* 0x0000000506067211 */ /* 0x000fe200078f10ff */
[----:B------:R-:W-:Y:S01]  /*0360*/  NOP ;  /* 0x0000000000007918 */ /* 0x000fe20000000000 */
[----:B-----5:R-:W-:-:S02]  /*0370*/  ISETP.NE.OR P0, PT, R0, RZ, !P0 ;  /* 0x000000ff0000720c */ /* 0x020fc40004705670 */
[----:B-1----:R-:W-:-:S04]  /*0380*/  ISETP.NE.AND P3, PT, R2, 0x1, PT ;  /* 0x000000010200780c */ /* 0x002fc80003f65270 */
[----:B------:R-:W-:Y:S02]  /*0390*/  P2R R0, PR, RZ, 0x8 ;  /* 0x00000008ff007803 */ /* 0x000fe40000000000 */
[----:B------:R-:W-:-:S05]  /*03a0*/  LOP3.LUT R0, R6, 0xfffffffc, RZ, 0xc0, !PT ;  /* 0xfffffffc06007812 */ /* 0x000fca00078ec0ff */
[----:B------:R-:W-:Y:S01]  /*03b0*/  VOTEU.ALL UP0, P0 ;  /* 0x00000000003f7886 */ /* 0x000fe20000000000 */
[----:B------:R-:W-:Y:S01]  /*03c0*/  IMAD.IADD R0, R5, 0x1, -R0 ;  /* 0x0000000105007824 */ /* 0x000fe200078e0a00 */
[----:B------:R-:W0:Y:S01]  /*03d0*/  @P3 LDC R17, c[0x0][0x10] ;  /* 0x00000400ff113b82 */ /* 0x000e220000000800 */
[----:B------:R-:W-:Y:S01]  /*03e0*/  VOTEU.ALL UP1, P0 ;  /* 0x00000000003f7886 */ /* 0x000fe20000020000 */
[----:B--2---:R-:W-:Y:S01]  /*03f0*/  @P3 IMAD.MOV.U32 R6, RZ, RZ, R3 ;  /* 0x000000ffff063224 */ /* 0x004fe200078e0003 */
[----:B------:R-:W-:Y:S01]  /*0400*/  @!UP0 UMOV UR6, 0x400 ;  /* 0x0000040000068882 */ /* 0x000fe20000000000 */
[----:B------:R-:W-:-:S04]  /*0410*/  @!UP0 UIADD3 UR4, -UR4, 0x100000, URZ ;  /* 0x0010000004048890 */ /* 0x000fc8000fffe13f */
[----:B------:R-:W-:Y:S02]  /*0420*/  @!UP0 USHF.L.U32 UR5, UR4, 0xb, URZ ;  /* 0x0000000b04058899 */ /* 0x000fe4000800063f */
[----:B------:R-:W-:Y:S01]  /*0430*/  @!UP0 USHF.L.U32 UR4, UR4, 0x1, URZ ;  /* 0x0000000104048899 */ /* 0x000fe2000800063f */
[----:B------:R-:W-:Y:S02]  /*0440*/  @P3 IMAD.MOV.U32 R7, RZ, RZ, RZ ;  /* 0x000000ffff073224 */ /* 0x000fe400078e00ff */
[----:B------:R-:W-:Y:S01]  /*0450*/  IMAD.MOV.U32 R5, RZ, RZ, RZ ;  /* 0x000000ffff057224 */ /* 0x000fe200078e00ff */
[----:B------:R-:W1:Y:S01]  /*0460*/  @!UP0 S2UR UR7, SR_CgaCtaId ;  /* 0x00000000000789c3 */ /* 0x000e620000008800 */
[----:B------:R-:W-:-:S07]  /*0470*/  @P3 IMAD.MOV.U32 R11, RZ, RZ, RZ ;  /* 0x000000ffff0b3224 */ /* 0x000fce00078e00ff */
[----:B------:R-:W2:Y:S01]  /*0480*/  @!P3 LDC R9, c[0x0][0xc] ;  /* 0x00000300ff09bb82 */ /* 0x000ea20000000800 */
[----:B0-----:R-:W-:-:S04]  /*0490*/  @P3 IMAD.WIDE.U32 R16, R4, R17, R6 ;  /* 0x0000001104103225 */ /* 0x001fc800078e0006 */
[----:B------:R-:W-:Y:S01]  /*04a0*/  @P3 IMAD.IADD R17, R17, 0x1, R11 ;  /* 0x0000000111113824 */ /* 0x000fe200078e020b */
[----:B-1----:R-:W-:Y:S01]  /*04b0*/  @!UP0 ULEA UR6, UR7, UR6, 0x18 ;  /* 0x0000000607068291 */ /* 0x002fe2000f8ec03f */
[----:B------:R-:W-:Y:S01]  /*04c0*/  VOTEU.ALL UP0, P0 ;  /* 0x00000000003f7886 */ /* 0x000fe20000000000 */
[----:B------:R-:W-:-:S04]  /*04d0*/  ISETP.NE.AND P0, PT, R0, 0x3, PT ;  /* 0x000000030000780c */ /* 0x000fc80003f05270 */
[----:B------:R-:W-:Y:S01]  /*04e0*/  ISETP.EQ.OR P0, PT, R0, RZ, !P0 ;  /* 0x000000ff0000720c */ /* 0x000fe20004702670 */
[----:B--2---:R-:W-:-:S03]  /*04f0*/  @!P3 IMAD.WIDE.U32 R6, R9, R3, R4 ;  /* 0x000000030906b225 */ /* 0x004fc600078e0004 */
[C---:B------:R-:W-:Y:S01]  /*0500*/  ISETP.EQ.AND P0, PT, R8.reuse, RZ, P0 ;  /* 0x000000ff0800720c */ /* 0x040fe20000702270 */
[----:B------:R-:W-:Y:S01]  /*0510*/  VIADD R8, R8, 0xffffffff ;  /* 0xffffffff08087836 */ /* 0x000fe20000000000 */
[----:B------:R-:W0:Y:S02]  /*0520*/  FENCE.VIEW.ASYNC.S ;  /* 0x00000000000073c6 */ /* 0x000e240000000000 */
[----:B0-----:R0:W3:Y:S01]  /*0530*/  @!UP0 SYNCS.EXCH.64 URZ, [UR6+0x50], UR4 ;  /* 0x00005004063f85b2 */ /* 0x0010e20008000100 */
[----:B------:R-:W-:Y:S01]  /*0540*/  @!P3 IMAD.MOV.U32 R16, RZ, RZ, R6 ;  /* 0x000000ffff10b224 */ /* 0x000fe200078e0006 */
[----:B------:R-:W-:Y:S01]  /*0550*/  SEL R19, RZ, 0x1, !P0 ;  /* 0x00000001ff137807 */ /* 0x000fe20004000000 */
[----:B------:R-:W-:Y:S01]  /*0560*/  @!P3 IMAD.MOV.U32 R17, RZ, RZ, R7 ;  /* 0x000000ffff11b224 */ /* 0x000fe200078e0007 */
[----:B------:R-:W-:-:S04]  /*0570*/  ISETP.GE.U32.AND P1, PT, R8, 0x2, PT ;  /* 0x000000020800780c */ /* 0x000fc80003f26070 */
[----:B------:R-:W-:Y:S01]  /*0580*/  SEL R19, R19, 0x2, P1 ;  /* 0x0000000213137807 */ /* 0x000fe20000800000 */
[----:B------:R0:W3:Y:S01]  /*0590*/  @!UP1 SYNCS.EXCH.64 URZ, [UR6+0x58], UR4 ;  /* 0x00005804063f95b2 */ /* 0x0000e20008000100 */
[----:B------:R-:W-:Y:S01]  /*05a0*/  NOP ;  /* 0x0000000000007918 */ /* 0x000fe20000000000 */
[----:B---34-:R-:W-:Y:S06]  /*05b0*/  BAR.SYNC.DEFER_BLOCKING 0x0 ;  /* 0x0000000000007b1d */ /* 0x018fec0000010000 */
[----:B------:R-:W-:Y:S05]  /*05c0*/  @!P2 BRA `(.L_x_3) ;  /* 0x00000080005ca947 */ /* 0x000fea0003800000 */
[----:B------:R-:W-:-:S13]  /*05d0*/  ISETP.GT.U32.AND P0, PT, R8, 0x1, PT ;  /* 0x000000010800780c */ /* 0x000fda0003f04070 */
[----:B0-----:R-:W-:Y:S05]  /*05e0*/  @P0 EXIT ;  /* 0x000000000000094d */ /* 0x001fea0003800000 */
[----:B------:R-:W-:Y:S01]  /*05f0*/  ULDC.64 UR4, c[0x0][0x650] ;  /* 0x0001940000047ab9 */ /* 0x000fe20000000a00 */
[----:B------:R-:W-:Y:S01]  /*0600*/  PRMT R0, RZ, 0x7610, R0 ;  /* 0x00007610ff007816 */ /* 0x000fe20000000000 */
[----:B------:R-:W-:Y:S01]  /*0610*/  IMAD.MOV.U32 R153, RZ, RZ, -0x1 ;  /* 0xffffffffff997424 */ /* 0x000fe200078e00ff */
[----:B------:R-:W-:Y:S01]  /*0620*/  ISETP.GE.U32.AND P0, PT, R16, UR4, PT ;  /* 0x0000000410007c0c */ /* 0x000fe2000bf06070 */
[----:B------:R-:W-:Y:S02]  /*0630*/  IMAD.MOV.U32 R152, RZ, RZ, -0x1 ;  /* 0xffffffffff987424 */ /* 0x000fe400078e00ff */
[----:B------:R-:W-:Y:S01]  /*0640*/  IMAD.MOV.U32 R23, RZ, RZ, -0x1 ;  /* 0xffffffffff177424 */ /* 0x000fe200078e00ff */
[----:B------:R-:W-:-:S13]  /*0650*/  ISETP.GE.U32.AND.EX P0, PT, R17, UR5, PT, P0 ;  /* 0x0000000511007c0c */ /* 0x000fda000bf06100 */
[----:B------:R-:W-:Y:S05]  /*0660*/  @P0 BRA `(.L_x_4) ;  /* 0x0000000400540947 */ /* 0x000fea0003800000 */
[----:B------:R-:W0:Y:S01]  /*0670*/  LDC.64 R14, c[0x0][0x628] ;  /* 0x00018a00ff0e7b82 */ /* 0x000e220000000a00 */
[----:B------:R-:W-:Y:S02]  /*0680*/  IMAD.MOV.U32 R6, RZ, RZ, R16 ;  /* 0x000000ffff067224 */ /* 0x000fe400078e0010 */
[----:B------:R-:W-:-:S05]  /*0690*/  IMAD.MOV.U32 R7, RZ, RZ, R17 ;  /* 0x000000ffff077224 */ /* 0x000fca00078e0011 */
[----:B------:R-:W1:Y:S08]  /*06a0*/  LDC R0, c[0x0][0x630] ;  /* 0x00018c00ff007b82 */ /* 0x000e700000000800 */
[----:B------:R-:W2:Y:S01]  /*06b0*/  LDC.64 R20, c[0x0][0x620] ;  /* 0x00018800ff147b82 */ /* 0x000ea20000000a00 */
[----:B0-----:R-:W-:-:S04]  /*06c0*/  ISETP.NE.U32.AND P0, PT, R14, RZ, PT ;  /* 0x000000ff0e00720c */ /* 0x001fc80003f05070 */
[----:B------:R-:W-:-:S13]  /*06d0*/  ISETP.NE.AND.EX P0, PT, R15, RZ, PT, P0 ;  /* 0x000000ff0f00720c */ /* 0x000fda0003f05300 */
[----:B-12---:R-:W-:Y:S05]  /*06e0*/  @!P0 BRA `(.L_x_5) ;  /* 0x0000000000288947 */ /* 0x006fea0003800000 */
[----:B------:R-:W0:Y:S02]  /*06f0*/  LDC R11, c[0x0][0x634] ;  /* 0x00018d00ff0b7b82 */ /* 0x000e240000000800 */
[----:B0-----:R-:W-:-:S05]  /*0700*/  IADD3 R11, P0, R16, R11, RZ ;  /* 0x0000000b100b7210 */ /* 0x001fca0007f1e0ff */
[----:B------:R-:W-:-:S04]  /*0710*/  IMAD.X R13, RZ, RZ, R17, P0 ;  /* 0x000000ffff0d7224 */ /* 0x000fc800000e0611 */
[----:B------:R-:W-:-:S04]  /*0720*/  IMAD.WIDE.U32 R6, R13, R14, RZ ;  /* 0x0000000e0d067225 */ /* 0x000fc800078e00ff */
[----:B------:R-:W-:-:S04]  /*0730*/  IMAD.WIDE.U32 R8, P0, R11, R15, R6 ;  /* 0x0000000f0b087225 */ /* 0x000fc80007800006 */
[----:B------:R-:W-:-:S04]  /*0740*/  IMAD.WIDE.U32 R6, R11, R14, RZ ;  /* 0x0000000e0b067225 */ /* 0x000fc800078e00ff */
[----:B------:R-:W-:Y:S01]  /*0750*/  IMAD.X R11, RZ, RZ, RZ, P0 ;  /* 0x000000ffff0b7224 */ /* 0x000fe200000e06ff */
[----:B------:R-:W-:Y:S01]  /*0760*/  IADD3 RZ, P0, R7, R8, RZ ;  /* 0x0000000807ff7210 */ /* 0x000fe20007f1e0ff */
[----:B------:R-:W-:-:S04]  /*0770*/  IMAD.MOV.U32 R10, RZ, RZ, R9 ;  /* 0x000000ffff0a7224 */ /* 0x000fc800078e0009 */
[----:B------:R-:W-:-:S08]  /*0780*/  IMAD.WIDE.U32.X R6, R13, R15, R10, P0 ;  /* 0x0000000f0d067225 */ /* 0x000fd000000e040a */
.L_x_5:
[-CC-:B------:R-:W-:Y:S01]  /*0790*/  SHF.R.U64 R23, R6, R0.reuse, R7.reuse ;  /* 0x0000000006177219 */ /* 0x180fe20000001207 */
[----:B------:R-:W0:Y:S01]  /*07a0*/  LDC R10, c[0x0][0x618] ;  /* 0x00018600ff0a7b82 */ /* 0x000e220000000800 */
[----:B------:R-:W-:Y:S01]  /*07b0*/  SHF.R.U32.HI R5, RZ, R0, R7 ;  /* 0x00000000ff057219 */ /* 0x000fe20000011607 */
[----:B------:R-:W-:Y:S01]  /*07c0*/  ULDC UR4, c[0x0][0x150] ;  /* 0x0000540000047ab9 */ /* 0x000fe20000000800 */
[----:B------:R-:W-:Y:S02]  /*07d0*/  IADD3 R9, P0, RZ, -R23, RZ ;  /* 0x80000017ff097210 */ /* 0x000fe40007f1e0ff */
[----:B------:R-:W-:-:S03]  /*07e0*/  I2FP.F32.U32 R0, R4 ;  /* 0x0000000400007245 */ /* 0x000fc60000201000 */
[----:B------:R-:W1:Y:S01]  /*07f0*/  LDC.64 R28, c[0x0][0x640] ;  /* 0x00019000ff1c7b82 */ /* 0x000e620000000a00 */
[----:B------:R-:W-:Y:S02]  /*0800*/  IMAD.X R11, RZ, RZ, ~R5, P0 ;  /* 0x000000ffff0b7224 */ /* 0x000fe400000e0e05 */
[----:B------:R-:W-:Y:S01]  /*0810*/  FMUL R0, R0, UR4 ;  /* 0x0000000400007c20 */ /* 0x000fe20008400000 */
[----:B------:R-:W-:Y:S01]  /*0820*/  IMAD.WIDE.U32 R6, R9, R20, R16 ;  /* 0x0000001409067225 */ /* 0x000fe200078e0010 */
[----:B------:R-:W-:-:S03]  /*0830*/  ULDC UR4, c[0x0][0x154] ;  /* 0x0000550000047ab9 */ /* 0x000fc60000000800 */
[----:B------:R-:W-:Y:S01]  /*0840*/  IMAD R8, R11, R20, RZ ;  /* 0x000000140b087224 */ /* 0x000fe200078e02ff */
[----:B------:R-:W2:Y:S01]  /*0850*/  LDC R5, c[0x0][0x144] ;  /* 0x00005100ff057b82 */ /* 0x000ea20000000800 */
[----:B------:R-:W3:Y:S02]  /*0860*/  F2I.U32.TRUNC.NTZ R0, R0 ;  /* 0x0000000000007305 */ /* 0x000ee4000020f000 */
[----:B------:R-:W-:-:S04]  /*0870*/  IMAD R9, R9, R21, R8 ;  /* 0x0000001509097224 */ /* 0x000fc800078e0208 */
[----:B------:R-:W-:Y:S01]  /*0880*/  IMAD.IADD R7, R7, 0x1, R9 ;  /* 0x0000000107077824 */ /* 0x000fe200078e0209 */
[----:B------:R-:W4:Y:S01]  /*0890*/  LDC R12, c[0x0][0x608] ;  /* 0x00018200ff0c7b82 */ /* 0x000f220000000800 */
[----:B------:R-:W-:-:S03]  /*08a0*/  IMAD.MOV.U32 R9, RZ, RZ, -0x1 ;  /* 0xffffffffff097424 */ /* 0x000fc600078e00ff */
[-CC-:B0-----:R-:W-:Y:S02]  /*08b0*/  SHF.R.U64 R20, R6, R10.reuse, R7.reuse ;  /* 0x0000000a06147219 */ /* 0x181fe40000001207 */
[----:B------:R-:W-:Y:S02]  /*08c0*/  I2FP.F32.U32 R6, R3 ;  /* 0x0000000300067245 */ /* 0x000fe40000201000 */
[----:B------:R-:W0:Y:S01]  /*08d0*/  LDC R26, c[0x0][0x658] ;  /* 0x00019600ff1a7b82 */ /* 0x000e220000000800 */
[----:B-1----:R-:W-:Y:S01]  /*08e0*/  ISETP.NE.U32.AND P0, PT, R28, RZ, PT ;  /* 0x000000ff1c00720c */ /* 0x002fe20003f05070 */
[----:B---3--:R-:W-:Y:S01]  /*08f0*/  IMAD.MOV R8, RZ, RZ, -R0 ;  /* 0x000000ffff087224 */ /* 0x008fe200078e0a00 */
[----:B------:R-:W-:Y:S01]  /*0900*/  SHF.R.U32.HI R7, RZ, R10, R7 ;  /* 0x0000000aff077219 */ /* 0x000fe20000011607 */
[----:B------:R-:W-:Y:S01]  /*0910*/  FMUL R6, R6, UR4 ;  /* 0x0000000406067c20 */ /* 0x000fe20008400000 */
[----:B------:R-:W-:-:S03]  /*0920*/  ISETP.NE.AND.EX P0, PT, R29, RZ, PT, P0 ;  /* 0x000000ff1d00720c */ /* 0x000fc60003f05300 */
[----:B------:R-:W1:Y:S01]  /*0930*/  LDC R14, c[0x0][0x148] ;  /* 0x00005200ff0e7b82 */ /* 0x000e620000000800 */
[----:B--2---:R-:W-:-:S07]  /*0940*/  IMAD R0, R5, R8, R4 ;  /* 0x0000000805007224 */ /* 0x004fce00078e0204 */
[----:B------:R-:W2:Y:S01]  /*0950*/  LDC R24, c[0x0][0x600] ;  /* 0x00018000ff187b82 */ /* 0x000ea20000000800 */
[-CC-:B----4-:R-:W-:Y:S02]  /*0960*/  SHF.R.U64 R30, R20, R12.reuse, R7.reuse ;  /* 0x0000000c141e7219 */ /* 0x190fe40000001207 */
[----:B------:R-:W-:Y:S01]  /*0970*/  SHF.R.U32.HI R5, RZ, R12, R7 ;  /* 0x0000000cff057219 */ /* 0x000fe20000011607 */
[----:B------:R-:W-:Y:S01]  /*0980*/  IMAD.MOV.U32 R7, RZ, RZ, 0x1 ;  /* 0x00000001ff077424 */ /* 0x000fe200078e00ff */
[----:B------:R3:W4:Y:S03]  /*0990*/  F2I.U32.TRUNC.NTZ R12, R6 ;  /* 0x00000006000c7305 */ /* 0x000726000020f000 */
[----:B------:R-:W1:Y:S01]  /*09a0*/  LDC R15, c[0x0][0x648] ;  /* 0x00019200ff0f7b82 */ /* 0x000e620000000800 */
[-C--:B0-----:R-:W-:Y:S02]  /*09b0*/  SHF.L.U32 R4, R9, R26.reuse, RZ ;  /* 0x0000001a09047219 */ /* 0x081fe400000006ff */
[----:B------:R-:W-:-:S02]  /*09c0*/  SHF.R.U64 R32, R30, R26, R5 ;  /* 0x0000001a1e207219 */ /* 0x000fc40000001205 */
[----:B------:R-:W-:Y:S02]  /*09d0*/  LOP3.LUT R11, RZ, R4, RZ, 0x33, !PT ;  /* 0x00000004ff0b7212 */ /* 0x000fe400078e33ff */
[-C--:B------:R-:W-:Y:S01]  /*09e0*/  SHF.R.U32.HI R5, RZ, R26.reuse, R5 ;  /* 0x0000001aff057219 */ /* 0x080fe20000011605 */
[----:B------:R-:W0:Y:S01]  /*09f0*/  LDC R21, c[0x0][0x638] ;  /* 0x00018e00ff157b82 */ /* 0x000e220000000800 */
[----:B------:R-:W-:Y:S01]  /*0a00*/  SHF.L.U32 R10, R7, R26, RZ ;  /* 0x0000001a070a7219 */ /* 0x000fe200000006ff */
[----:B------:R-:W-:-:S06]  /*0a10*/  IMAD.MOV.U32 R4, RZ, RZ, R32 ;  /* 0x000000ffff047224 */ /* 0x000fcc00078e0020 */
[----:B------:R-:W0:Y:S01]  /*0a20*/  LDC R153, c[0x0][0x610] ;  /* 0x00018400ff997b82 */ /* 0x000e220000000800 */
[----:B---34-:R-:W-:Y:S05]  /*0a30*/  @!P0 BRA `(.L_x_6) ;  /* 0x0000000000288947 */ /* 0x018fea0003800000 */
[----:B------:R-:W3:Y:S02]  /*0a40*/  LDC R9, c[0x0][0x64c] ;  /* 0x00019300ff097b82 */ /* 0x000ee40000000800 */
[----:B---3--:R-:W-:-:S05]  /*0a50*/  IADD3 R9, P0, R32, R9, RZ ;  /* 0x0000000920097210 */ /* 0x008fca0007f1e0ff */
        /* <DEDUP_REMOVED lines=8> */
.L_x_6:
[----:B-1----:R-:W-:Y:S01]  /*0ae0*/  SHF.R.U64 R4, R4, R15, R5 ;  /* 0x0000000f04047219 */ /* 0x002fe20000001205 */
[----:B--2---:R-:W-:Y:S01]  /*0af0*/  VIADD R5, R24, 0xffffffff ;  /* 0xffffffff18057836 */ /* 0x004fe20000000000 */
[----:B------:R-:W-:Y:S01]  /*0b00*/  LOP3.LUT R11, R30, R11, RZ, 0xc0, !PT ;  /* 0x0000000b1e0b7212 */ /* 0x000fe200078ec0ff */
[----:B------:R-:W-:Y:S02]  /*0b10*/  IMAD.MOV R12, RZ, RZ, -R12 ;  /* 0x000000ffff0c7224 */ /* 0x000fe400078e0a0c */
[----:B------:R-:W-:Y:S02]  /*0b20*/  IMAD.MOV R6, RZ, RZ, -R4 ;  /* 0x000000ffff067224 */ /* 0x000fe400078e0a04 */
[----:B------:R-:W-:Y:S01]  /*0b30*/  IMAD R11, R10, R4, R11 ;  /* 0x000000040a0b7224 */ /* 0x000fe200078e020b */
[----:B------:R-:W-:Y:S01]  /*0b40*/  LOP3.LUT R4, R20, R5, RZ, 0xc0, !PT ;  /* 0x0000000514047212 */ /* 0x000fe200078ec0ff */
[----:B------:R-:W-:Y:S02]  /*0b50*/  @P3 IMAD R0, R14, R12, R3 ;  /* 0x0000000c0e003224 */ /* 0x000fe400078e0203 */
[----:B0-----:R-:W-:-:S02]  /*0b60*/  IMAD R3, R6, R21, R32 ;  /* 0x0000001506037224 */ /* 0x001fc400078e0220 */
[----:B------:R-:W-:Y:S02]  /*0b70*/  IMAD R153, R11, R153, R0 ;  /* 0x000000990b997224 */ /* 0x000fe400078e0200 */
[----:B------:R-:W-:Y:S02]  /*0b80*/  IMAD R4, R3, R24, R4 ;  /* 0x0000001803047224 */ /* 0x000fe400078e0204 */
[----:B------:R-:W-:-:S03]  /*0b90*/  IMAD.MOV.U32 R0, RZ, RZ, 0x1 ;  /* 0x00000001ff007424 */ /* 0x000fc600078e00ff */
[----:B------:R-:W-:Y:S02]  /*0ba0*/  SEL R152, R4, R153, !P3 ;  /* 0x0000009904987207 */ /* 0x000fe40005800000 */
[----:B------:R-:W-:-:S07]  /*0bb0*/  SEL R153, R153, R4, !P3 ;  /* 0x0000000499997207 */ /* 0x000fce0005800000 */
.L_x_4:
[----:B------:R-:W-:-:S08]  /*0bc0*/  NOP ;  /* 0x0000000000007918 */ /* 0x000fd00000000000 */
[----:B------:R-:W0:Y:S02]  /*0bd0*/  USETMAXREG.TRY_ALLOC.CTAPOOL UP0, 0xe8 ;  /* 0x000000e8000079c8 */ /* 0x000e240008000600 */
[----:B0-----:R-:W-:-:S13]  /*0be0*/  PLOP3.LUT P0, PT, PT, PT, UP0, 0x80, 0x0 ;  /* 0x000000000000781c */ /* 0x001fda0003f0f008 */
[----:B------:R-:W-:Y:S05]  /*0bf0*/  @!P0 BRA `(.L_x_4) ;  /* 0xfffffffc00f08947 */ /* 0x000fea000383ffff */
[----:B------:R-:W-:Y:S01]  /*0c00*/  ULDC.64 UR4, c[0x0][0x598] ;  /* 0x0001660000047ab9 */ /* 0x000fe20000000a00 */
[----:B------:R-:W-:Y:S01]  /*0c10*/  ULDC.64 UR36, c[0x0][0x208] ;  /* 0x0000820000247ab9 */ /* 0x000fe20000000a00 */
[----:B------:R-:W-:-:S04]  /*0c20*/  ISETP.NE.U32.AND P0, PT, RZ, UR4, PT ;  /* 0x00000004ff007c0c */ /* 0x000fc8000bf05070 */
[----:B------:R-:W-:-:S13]  /*0c30*/  ISETP.NE.AND.EX P0, PT, RZ, UR5, PT, P0 ;  /* 0x00000005ff007c0c */ /* 0x000fda000bf05300 */
[----:B------:R-:W-:Y:S05]  /*0c40*/  @!P0 BRA `(.L_x_7) ;  /* 0x00000000001c8947 */ /* 0x000fea0003800000 */
[----:B------:R-:W0:Y:S02]  /*0c50*/  LDC.64 R4, c[0x0][0x598] ;  /* 0x00016600ff047b82 */ /* 0x000e240000000a00 */
[----:B0-----:R-:W2:Y:S02]  /*0c60*/  LDG.E.64 R4, desc[UR36][R4.64] ;  /* 0x0000002404047981 */ /* 0x001ea4000c1e1b00 */
[----:B--2---:R-:W-:-:S04]  /*0c70*/  ISETP.NE.U32.AND P0, PT, R4, RZ, PT ;  /* 0x000000ff0400720c */ /* 0x004fc80003f05070 */
[----:B------:R-:W-:-:S13]  /*0c80*/  ISETP.NE.AND.EX P0, PT, R5, RZ, PT, P0 ;  /* 0x000000ff0500720c */ /* 0x000fda0003f05300 */
[----:B------:R-:W-:Y:S05]  /*0c90*/  @!P0 BRA `(.L_x_7) ;  /* 0x0000000000088947 */ /* 0x000fea0003800000 */
[----:B------:R0:W5:Y:S01]  /*0ca0*/  LD.E R154, desc[UR36][R4.64] ;  /* 0x00000024049a7980 */ /* 0x000162000c101900 */
[----:B------:R-:W-:Y:S05]  /*0cb0*/  BRA `(.L_x_8) ;  /* 0x0000000000247947 */ /* 0x000fea0003800000 */
.L_x_7:
[----:B------:R-:W-:Y:S02]  /*0cc0*/  ULDC.64 UR4, c[0x0][0x588] ;  /* 0x0001620000047ab9 */ /* 0x000fe40000000a00 */
[----:B------:R-:W-:-:S04]  /*0cd0*/  ISETP.NE.U32.AND P0, PT, RZ, UR4, PT ;  /* 0x00000004ff007c0c */ /* 0x000fc8000bf05070 */
[----:B------:R-:W-:-:S13]  /*0ce0*/  ISETP.NE.AND.EX P0, PT, RZ, UR5, PT, P0 ;  /* 0x00000005ff007c0c */ /* 0x000fda000bf05300 */
[----:B------:R-:W-:Y:S05]  /*0cf0*/  @!P0 BRA `(.L_x_9) ;  /* 0x00000000000c8947 */ /* 0x000fea0003800000 */
[----:B------:R-:W0:Y:S02]  /*0d00*/  LDC.64 R154, c[0x0][0x588] ;  /* 0x00016200ff9a7b82 */ /* 0x000e240000000a00 */
[----:B0-----:R1:W5:Y:S01]  /*0d10*/  LDG.E R154, desc[UR36][R154.64] ;  /* 0x000000249a9a7981 */ /* 0x001362000c1e1900 */
[----:B------:R-:W-:Y:S05]  /*0d20*/  BRA `(.L_x_8) ;  /* 0x0000000000087947 */ /* 0x000fea0003800000 */
.L_x_9:
[----:B------:R-:W-:Y:S02]  /*0d30*/  ULDC UR4, c[0x0][0x580] ;  /* 0x0001600000047ab9 */ /* 0x000fe40000000800 */
[----:B------:R-:W-:-:S07]  /*0d40*/  IMAD.U32 R154, RZ, RZ, UR4 ;  /* 0x00000004ff9a7e24 */ /* 0x000fce000f8e00ff */
.L_x_8:
[----:B------:R-:W-:Y:S02]  /*0d50*/  ULDC.64 UR4, c[0x0][0x5a0] ;  /* 0x0001680000047ab9 */ /* 0x000fe40000000a00 */
[----:B------:R-:W-:-:S04]  /*0d60*/  ISETP.NE.U32.AND P0, PT, RZ, UR4, PT ;  /* 0x00000004ff007c0c */ /* 0x000fc8000bf05070 */
[----:B------:R-:W-:-:S13]  /*0d70*/  ISETP.NE.AND.EX P0, PT, RZ, UR5, PT, P0 ;  /* 0x00000005ff007c0c */ /* 0x000fda000bf05300 */
[----:B------:R-:W-:Y:S05]  /*0d80*/  @!P0 BRA `(.L_x_10) ;  /* 0x00000000001c8947 */ /* 0x000fea0003800000 */
[----:B0-----:R-:W0:Y:S02]  /*0d90*/  LDC.64 R4, c[0x0][0x5a0] ;  /* 0x00016800ff047b82 */ /* 0x001e240000000a00 */
[----:B0-----:R-:W2:Y:S02]  /*0da0*/  LDG.E.64 R4, desc[UR36][R4.64] ;  /* 0x0000002404047981 */ /* 0x001ea4000c1e1b00 */
[----:B--2---:R-:W-:-:S04]  /*0db0*/  ISETP.NE.U32.AND P0, PT, R4, RZ, PT ;  /* 0x000000ff0400720c */ /* 0x004fc80003f05070 */
[----:B------:R-:W-:-:S13]  /*0dc0*/  ISETP.NE.AND.EX P0, PT, R5, RZ, PT, P0 ;  /* 0x000000ff0500720c */ /* 0x000fda0003f05300 */
[----:B------:R-:W-:Y:S05]  /*0dd0*/  @!P0 BRA `(.L_x_10) ;  /* 0x0000000000088947 */ /* 0x000fea0003800000 */
[----:B-1----:R0:W5:Y:S01]  /*0de0*/  LD.E R155, desc[UR36][R4.64] ;  /* 0x00000024049b7980 */ /* 0x002162000c101900 */
[----:B------:R-:W-:Y:S05]  /*0df0*/  BRA `(.L_x_11) ;  /* 0x0000000000247947 */ /* 0x000fea0003800000 */
.L_x_10:
[----:B------:R-:W-:Y:S02]  /*0e00*/  ULDC.64 UR4, c[0x0][0x590] ;  /* 0x0001640000047ab9 */ /* 0x000fe40000000a00 */
[----:B------:R-:W-:-:S04]  /*0e10*/  ISETP.NE.U32.AND P0, PT, RZ, UR4, PT ;  /* 0x00000004ff007c0c */ /* 0x000fc8000bf05070 */
[----:B------:R-:W-:-:S13]  /*0e20*/  ISETP.NE.AND.EX P0, PT, RZ, UR5, PT, P0 ;  /* 0x00000005ff007c0c */ /* 0x000fda000bf05300 */
[----:B------:R-:W-:Y:S05]  /*0e30*/  @!P0 BRA `(.L_x_12) ;  /* 0x00000000000c8947 */ /* 0x000fea0003800000 */
[----:B0-----:R-:W1:Y:S02]  /*0e40*/  LDC.64 R4, c[0x0][0x590] ;  /* 0x00016400ff047b82 */ /* 0x001e640000000a00 */
[----:B-1----:R1:W5:Y:S01]  /*0e50*/  LDG.E R155, desc[UR36][R4.64] ;  /* 0x00000024049b7981 */ /* 0x002362000c1e1900 */
[----:B------:R-:W-:Y:S05]  /*0e60*/  BRA `(.L_x_11) ;  /* 0x0000000000087947 */ /* 0x000fea0003800000 */
.L_x_12:
[----:B------:R-:W-:Y:S02]  /*0e70*/  ULDC UR4, c[0x0][0x584] ;  /* 0x0001610000047ab9 */ /* 0x000fe40000000800 */
[----:B-1----:R-:W-:-:S07]  /*0e80*/  IMAD.U32 R155, RZ, RZ, UR4 ;  /* 0x00000004ff9b7e24 */ /* 0x002fce000f8e00ff */
.L_x_11:
[----:B------:R-:W-:-:S13]  /*0e90*/  LOP3.LUT P0, RZ, R0, 0xff, RZ, 0xc0, !PT ;  /* 0x000000ff00ff7812 */ /* 0x000fda000780c0ff */
[----:B------:R-:W-:Y:S05]  /*0ea0*/  @!P0 EXIT ;  /* 0x000000000000894d */ /* 0x000fea0003800000 */
[----:B------:R-:W-:Y:S01]  /*0eb0*/  ULDC UR4, c[0x0][0x28c] ;  /* 0x0000a30000047ab9 */ /* 0x000fe20000000800 */
[----:B------:R-:W-:Y:S01]  /*0ec0*/  LOP3.LUT R160, R19, 0x1, RZ, 0xfc, !PT ;  /* 0x0000000113a07812 */ /* 0x000fe200078efcff */
[----:B------:R-:W-:Y:S01]  /*0ed0*/  UIADD3 UR4, UR4, 0x1f, URZ ;  /* 0x0000001f04047890 */ /* 0x000fe2000fffe03f */
[----:B------:R-:W-:Y:S01]  /*0ee0*/  UMOV UR38, URZ ;  /* 0x0000003f00267c82 */ /* 0x000fe20008000000 */
[----:B------:R-:W-:Y:S02]  /*0ef0*/  UMOV UR39, URZ ;  /* 0x0000003f00277c82 */ /* 0x000fe40008000000 */
[----:B------:R-:W-:-:S04]  /*0f00*/  USHF.R.S32.HI UR5, URZ, 0x1f, UR4 ;  /* 0x0000001f3f057899 */ /* 0x000fc80008011404 */
[----:B------:R-:W-:-:S04]  /*0f10*/  ULEA.HI UR5, UR5, UR4, URZ, 0x5 ;  /* 0x0000000405057291 */ /* 0x000fc8000f8f283f */
[----:B------:R-:W-:-:S12]  /*0f20*/  USHF.R.S32.HI UR40, URZ, 0x5, UR5 ;  /* 0x000000053f287899 */ /* 0x000fd80008011405 */
.L_x_286:
[----:B------:R-:W-:Y:S01]  /*0f30*/  LOP3.LUT R0, R18, 0x80, RZ, 0xc0, !PT ;  /* 0x0000008012007812 */ /* 0x000fe200078ec0ff */
[----:B--2---:R-:W2:Y:S01]  /*0f40*/  S2UR UR7, SR_CgaCtaId ;  /* 0x00000000000779c3 */ /* 0x004ea20000008800 */
[----:B------:R-:W-:Y:S02]  /*0f50*/  UMOV UR6, 0x400 ;  /* 0x0000040000067882 */ /* 0x000fe40000000000 */
[----:B------:R-:W-:-:S06]  /*0f60*/  SHF.R.U32.HI R0, RZ, 0x7, R0 ;  /* 0x00000007ff007819 */ /* 0x000fcc0000011600 */
[----:B---3--:R-:W3:Y:S01]  /*0f70*/  SHFL.IDX PT, R0, R0, RZ, 0x1f ;  /* 0x00001fff00007589 */ /* 0x008ee200000e0000 */
[----:B--2---:R-:W-:Y:S01]  /*0f80*/  ULEA UR42, UR7, UR6, 0x18 ;  /* 0x00000006072a7291 */ /* 0x004fe2000f8ec03f */
[----:B---3--:R-:W-:-:S13]  /*0f90*/  R2UR UR4, R0 ;  /* 0x00000000000472ca */ /* 0x008fda00000e0000 */
[----:B------:R-:W-:-:S04]  /*0fa0*/  ULEA.HI UR5, UR4, UR4, URZ, 0x1 ;  /* 0x0000000404057291 */ /* 0x000fc8000f8f083f */
[----:B------:R-:W-:-:S04]  /*0fb0*/  ULOP3.LUT UR5, UR5, 0x7fffe, URZ, 0xc0, !UPT ;  /* 0x0007fffe05057892 */ /* 0x000fc8000f8ec03f */
[----:B------:R-:W-:-:S03]  /*0fc0*/  UIADD3 UR5, UR4, -UR5, URZ ;  /* 0x8000000504057290 */ /* 0x000fc6000fffe03f */
[----:B------:R-:W-:Y:S01]  /*0fd0*/  ULDC UR4, c[0x0][0x28c] ;  /* 0x0000a30000047ab9 */ /* 0x000fe20000000800 */
[----:B------:R-:W-:Y:S01]  /*0fe0*/  ULEA UR5, UR5, UR42, 0xd ;  /* 0x0000002a05057291 */ /* 0x000fe2000f8e683f */
[----:B------:R-:W-:-:S03]  /*0ff0*/  ISETP.LT.AND P0, PT, RZ, UR4, PT ;  /* 0x00000004ff007c0c */ /* 0x000fc6000bf01270 */
[----:B------:R-:W-:-:S04]  /*1000*/  UIADD3 UR5, UR5, 0x100, URZ ;  /* 0x0000010005057890 */ /* 0x000fc8000fffe03f */
[----:B------:R-:W-:-:S04]  /*1010*/  USHF.R.U32.HI UR5, URZ, 0x4, UR5 ;  /* 0x000000043f057899 */ /* 0x000fc80008011605 */
[----:B------:R-:W-:Y:S02]  /*1020*/  ULOP3.LUT UR41, UR5, 0x3fff, URZ, 0xc0, !UPT ;  /* 0x00003fff05297892 */ /* 0x000fe4000f8ec03f */
[----:B-1--4-:R-:W-:Y:S10]  /*1030*/  @P0 BRA `(.L_x_13) ;  /* 0x0000000000400947 */ /* 0x012ff40003800000 */
[----:B------:R-:W-:Y:S01]  /*1040*/  MOV R0, 0x0 ;  /* 0x0000000000007802 */ /* 0x000fe20000000f00 */
[----:B------:R-:W-:Y:S01]  /*1050*/  ULDC.64 UR4, c[0x4][0x68] ;  /* 0x01001a0000047ab9 */ /* 0x000fe20000000a00 */
[----:B------:R-:W-:Y:S01]  /*1060*/  ULDC.64 UR6, c[0x4][0x8] ;  /* 0x0100020000067ab9 */ /* 0x000fe20000000a00 */
[----:B01----:R-:W-:Y:S01]  /*1070*/  IMAD.U32 R4, RZ, RZ, UR4 ;  /* 0x00000004ff047e24 */ /* 0x003fe2000f8e00ff */
[----:B------:R0:W1:Y:S01]  /*1080*/  LDC.64 R14, c[0x4][R0] ;  /* 0x01000000000e7b82 */ /* 0x0000620000000a00 */
[----:B------:R-:W-:Y:S01]  /*1090*/  IMAD.U32 R5, RZ, RZ, UR5 ;  /* 0x00000005ff057e24 */ /* 0x000fe2000f8e00ff */
[----:B------:R-:W-:Y:S01]  /*10a0*/  ULDC.64 UR4, c[0x4][0x70] ;  /* 0x01001c0000047ab9 */ /* 0x000fe20000000a00 */
[----:B------:R-:W-:Y:S02]  /*10b0*/  IMAD.U32 R10, RZ, RZ, UR6 ;  /* 0x00000006ff0a7e24 */ /* 0x000fe4000f8e00ff */
[----:B------:R-:W-:Y:S02]  /*10c0*/  IMAD.U32 R6, RZ, RZ, UR4 ;  /* 0x00000004ff067e24 */ /* 0x000fe4000f8e00ff */
[----:B------:R-:W-:-:S02]  /*10d0*/  IMAD.U32 R7, RZ, RZ, UR5 ;  /* 0x00000005ff077e24 */ /* 0x000fc4000f8e00ff */
[----:B------:R-:W-:Y:S02]  /*10e0*/  IMAD.U32 R11, RZ, RZ, UR7 ;  /* 0x00000007ff0b7e24 */ /* 0x000fe4000f8e00ff */
[----:B------:R-:W-:Y:S02]  /*10f0*/  IMAD.MOV.U32 R8, RZ, RZ, 0x1e1 ;  /* 0x000001e1ff087424 */ /* 0x000fe400078e00ff */
[----:B------:R-:W-:Y:S02]  /*1100*/  IMAD.MOV.U32 R12, RZ, RZ, 0x1 ;  /* 0x00000001ff0c7424 */ /* 0x000fe400078e00ff */
[----:B0-----:R-:W-:-:S07]  /*1110*/  IMAD.MOV.U32 R13, RZ, RZ, RZ ;  /* 0x000000ffff0d7224 */ /* 0x001fce00078e00ff */
[----:B------:R-:W-:-:S07]  /*1120*/  LEPC R20, `(.L_x_13) ;  /* 0x000000001014794e */ /* 0x000fce0000000000 */
[----:B-1---5:R-:W-:Y:S05]  /*1130*/  CALL.ABS.NOINC R14 ;  /* 0x000000000e007343 */ /* 0x022fea0003c00000 */
.L_x_13:
[----:B------:R-:W-:-:S13]  /*1140*/  ISETP.NE.AND P0, PT, R160, 0x3, PT ;  /* 0x00000003a000780c */ /* 0x000fda0003f05270 */
[----:B------:R-:W-:Y:S05]  /*1150*/  @!P0 BRA `(.L_x_14) ;  /* 0x0000000000048947 */ /* 0x000fea0003800000 */
[----:B------:R-:W-:Y:S01]  /*1160*/  BPT.TRAP 0x1 ;  /* 0x000000040000795c */ /* 0x000fe20000300000 */
.L_x_14:
[----:B------:R-:W-:Y:S02]  /*1170*/  IMAD.U32 R3, RZ, RZ, UR39 ;  /* 0x00000027ff037e24 */ /* 0x000fe4000f8e00ff */
[----:B------:R-:W-:-:S03]  /*1180*/  IMAD.U32 R0, RZ, RZ, UR38 ;  /* 0x00000026ff007e24 */ /* 0x000fc6000f8e00ff */
[----:B------:R-:W-:Y:S02]  /*1190*/  LEA R3, R3, UR42, 0x3 ;  /* 0x0000002a03037c11 */ /* 0x000fe4000f8e18ff */
[----:B------:R-:W-:-:S04]  /*11a0*/  SHF.L.U32 R0, R0, 0x1f, RZ ;  /* 0x0000001f00007819 */ /* 0x000fc800000006ff */
[----:B------:R2:W3:Y:S01]  /*11b0*/  SYNCS.PHASECHK.TRANS64.TRYWAIT P1, [R3+URZ], R0 ;  /* 0x00000000030075a7 */ /* 0x0004e2000802017f */
[----:B------:R-:W-:Y:S05]  /*11c0*/  @!P0 BRA `(.L_x_15) ;  /* 0x0000000000048947 */ /* 0x000fea0003800000 */
[----:B------:R-:W-:Y:S01]  /*11d0*/  BPT.TRAP 0x1 ;  /* 0x000000040000795c */ /* 0x000fe20000300000 */
.L_x_15:
[----:B---3--:R-:W-:Y:S05]  /*11e0*/  @P1 BRA `(.L_x_16) ;  /* 0x0000000000081947 */ /* 0x008fea0003800000 */
[----:B------:R-:W3:Y:S02]  /*11f0*/  SYNCS.PHASECHK.TRANS64.TRYWAIT P1, [R3+URZ], R0 ;  /* 0x00000000030075a7 */ /* 0x000ee4000802017f */
[----:B---3--:R-:W-:Y:S05]  /*1200*/  @!P1 BRA `(.L_x_17) ;  /* 0x0000008800dc9947 */ /* 0x008fea0003800000 */
.L_x_16:
[----:B------:R-:W-:-:S04]  /*1210*/  UISETP.LT.AND UP0, UPT, UR40, 0x1, UPT ;  /* 0x000000012800788c */ /* 0x000fc8000bf01270 */
[----:B------:R-:W-:-:S04]  /*1220*/  USEL UR4, UR40, 0x1, UP0 ;  /* 0x0000000128047887 */ /* 0x000fc80008000000 */
[----:B------:R-:W-:-:S06]  /*1230*/  UIADD3 UR4, UR40, -UR4, URZ ;  /* 0x8000000428047290 */ /* 0x000fcc000fffe03f */
[----:B--23--:R-:W-:Y:S01]  /*1240*/  IMAD.U32 R0, RZ, RZ, UR4 ;  /* 0x00000004ff007e24 */ /* 0x00cfe2000f8e00ff */
[----:B------:R-:W-:Y:S05]  /*1250*/  WARPSYNC.ALL ;  /* 0x0000000000007948 */ /* 0x000fea0003800000 */
[----:B------:R-:W-:Y:S01]  /*1260*/  ISETP.GE.AND P1, PT, R0, 0x1, PT ;  /* 0x000000010000780c */ /* 0x000fe20003f26270 */
[----:B------:R-:W-:Y:S01]  /*1270*/  UIADD3 UR4, UR42, 0x10100, URZ ;  /* 0x000101002a047890 */ /* 0x000fe2000fffe03f */
[----:B------:R-:W-:Y:S01]  /*1280*/  WARPGROUP.ARRIVE ;  /* 0x00000000000079c5 */ /* 0x000fe20000000000 */
[----:B------:R-:W-:Y:S01]  /*1290*/  UMOV UR9, 0x40000040 ;  /* 0x4000004000097882 */ /* 0x000fe20000000000 */
[----:B------:R-:W-:Y:S01]  /*12a0*/  UMOV UR11, 0x40000040 ;  /* 0x40000040000b7882 */ /* 0x000fe20000000000 */
[----:B------:R-:W-:-:S04]  /*12b0*/  USHF.R.U32.HI UR4, URZ, 0x4, UR4 ;  /* 0x000000043f047899 */ /* 0x000fc80008011604 */
[----:B------:R-:W-:Y:S02]  /*12c0*/  ULOP3.LUT UR5, UR4, 0x3fff, URZ, 0xc0, !UPT ;  /* 0x00003fff04057892 */ /* 0x000fe4000f8ec03f */
[----:B------:R-:W-:Y:S02]  /*12d0*/  ULOP3.LUT UR4, UR41, 0x10000, URZ, 0xfc, !UPT ;  /* 0x0001000029047892 */ /* 0x000fe4000f8efc3f */
[----:B------:R-:W-:Y:S02]  /*12e0*/  ULOP3.LUT UR5, UR5, 0x10000, URZ, 0xfc, !UPT ;  /* 0x0001000005057892 */ /* 0x000fe4000f8efc3f */
[----:B------:R-:W-:Y:S02]  /*12f0*/  ULEA UR6, UR39, UR4, 0xa ;  /* 0x0000000427067291 */ /* 0x000fe4000f8e503f */
[----:B------:R-:W-:-:S05]  /*1300*/  ULEA UR7, UR39, UR5, 0xb ;  /* 0x0000000527077291 */ /* 0x000fca000f8e583f */
[----:B------:R-:W-:Y:S02]  /*1310*/  UMOV UR8, UR6 ;  /* 0x0000000600087c82 */ /* 0x000fe40008000000 */
[----:B------:R-:W-:Y:S02]  /*1320*/  UMOV UR10, UR7 ;  /* 0x00000007000a7c82 */ /* 0x000fe40008000000 */
[----:B------:R-:W-:Y:S01]  /*1330*/  HGMMA.64x256x8.F32.TF32 R24, gdesc[UR8], RZ, !UPT, gsb0 ;  /* 0x07e00000081879f0 */ /* 0x000fe2000c0028ff */
[----:B------:R-:W-:Y:S02]  /*1340*/  UIADD3 UR8, UR6, 0x2, URZ ;  /* 0x0000000206087890 */ /* 0x000fe4000fffe03f */
[----:B------:R-:W-:Y:S01]  /*1350*/  UIADD3 UR10, UR7, 0x2, URZ ;  /* 0x00000002070a7890 */ /* 0x000fe2000fffe03f */
[----:B------:R-:W-:Y:S01]  /*1360*/  UMOV UR9, 0x40000040 ;  /* 0x4000004000097882 */ /* 0x000fe20000000000 */
[----:B------:R-:W-:Y:S01]  /*1370*/  UMOV UR11, 0x40000040 ;  /* 0x40000040000b7882 */ /* 0x000fe20000000000 */
[----:B------:R-:W-:-:S02]  /*1380*/  WARPGROUP.DEPBAR.LE gsb0, 0x0 ;  /* 0x00008000000079c5 */ /* 0x000fc40000010000 */
[----:B------:R-:W-:-:S15]  /*1390*/  WARPGROUP.ARRIVE ;  /* 0x00000000000079c5 */ /* 0x000fde0000000000 */
[----:B------:R-:W-:-:S05]  /*13a0*/  NOP ;  /* 0x0000000000007918 */ /* 0x000fca0000000000 */
[----:B------:R-:W-:Y:S01]  /*13b0*/  HGMMA.64x256x8.F32.TF32 R24, gdesc[UR8], R24, gsb0 ;  /* 0x07e00000081879f0 */ /* 0x000fe20008002818 */
[----:B------:R-:W-:Y:S02]  /*13c0*/  UIADD3 UR8, UR6, 0x4, URZ ;  /* 0x0000000406087890 */ /* 0x000fe4000fffe03f */
[----:B------:R-:W-:Y:S01]  /*13d0*/  UIADD3 UR10, UR7, 0x4, URZ ;  /* 0x00000004070a7890 */ /* 0x000fe2000fffe03f */
[----:B------:R-:W-:Y:S01]  /*13e0*/  UMOV UR9, 0x40000040 ;  /* 0x4000004000097882 */ /* 0x000fe20000000000 */
[----:B------:R-:W-:Y:S01]  /*13f0*/  UMOV UR11, 0x40000040 ;  /* 0x40000040000b7882 */ /* 0x000fe20000000000 */
[----:B------:R-:W-:Y:S02]  /*1400*/  WARPGROUP.DEPBAR.LE gsb0, 0x0 ;  /* 0x00008000000079c5 */ /* 0x000fe40000010000 */
        /* <DEDUP_REMOVED lines=10> */
[----:B------:R-:W-:Y:S03]  /*14b0*/  HGMMA.64x256x8.F32.TF32 R24, gdesc[UR8], R24, gsb0 ;  /* 0x07e00000081879f0 */ /* 0x000fe60008002818 */
[----:B------:R-:W-:Y:S02]  /*14c0*/  WARPGROUP.DEPBAR.LE gsb0, 0x0 ;  /* 0x00008000000079c5 */ /* 0x000fe40000010000 */
[----:B------:R-:W-:Y:S05]  /*14d0*/  @!P1 BRA `(.L_x_18) ;  /* 0x0000000400249947 */ /* 0x000fea0003800000 */
[----:B------:R-:W-:-:S04]  /*14e0*/  UIADD3 UR6, UR39, 0x1, URZ ;  /* 0x0000000127067890 */ /* 0x000fc8000fffe03f */
[----:B------:R-:W-:-:S04]  /*14f0*/  UISETP.NE.AND UP0, UPT, UR6, 0x4, UPT ;  /* 0x000000040600788c */ /* 0x000fc8000bf05270 */
[----:B------:R-:W-:Y:S02]  /*1500*/  USEL UR7, URZ, 0x1, UP0 ;  /* 0x000000013f077887 */ /* 0x000fe40008000000 */
[----:B------:R-:W-:Y:S02]  /*1510*/  USEL UR6, UR6, URZ, UP0 ;  /* 0x0000003f06067287 */ /* 0x000fe40008000000 */
[----:B------:R-:W-:-:S06]  /*1520*/  ULOP3.LUT UR7, UR38, UR7, URZ, 0x3c, !UPT ;  /* 0x0000000726077292 */ /* 0x000fcc000f8e3c3f */
[----:B01----:R-:W-:Y:S01]  /*1530*/  IMAD.U32 R5, RZ, RZ, UR7 ;  /* 0x00000007ff057e24 */ /* 0x003fe2000f8e00ff */
[----:B------:R-:W-:-:S06]  /*1540*/  UMOV UR7, UR39 ;  /* 0x0000002700077c82 */ /* 0x000fcc0008000000 */
.L_x_25:
[----:B01----:R-:W-:Y:S05]  /*1550*/  @!P0 BRA `(.L_x_19) ;  /* 0x0000000000048947 */ /* 0x003fea0003800000 */
[----:B------:R-:W-:Y:S01]  /*1560*/  BPT.TRAP 0x1 ;  /* 0x000000040000795c */ /* 0x000fe20000300000 */
.L_x_19:
[----:B------:R-:W0:Y:S01]  /*1570*/  S2UR UR9, SR_CgaCtaId ;  /* 0x00000000000979c3 */ /* 0x000e220000008800 */
[----:B------:R-:W-:Y:S01]  /*1580*/  UMOV UR8, 0x400 ;  /* 0x0000040000087882 */ /* 0x000fe20000000000 */
[----:B------:R-:W-:Y:S01]  /*1590*/  SHF.L.U32 R3, R5, 0x1f, RZ ;  /* 0x0000001f05037819 */ /* 0x000fe200000006ff */
[----:B0-----:R-:W-:-:S04]  /*15a0*/  ULEA UR14, UR9, UR8, 0x18 ;  /* 0x00000008090e7291 */ /* 0x001fc8000f8ec03f */
[----:B------:R-:W-:-:S09]  /*15b0*/  ULEA UR8, UR6, UR14, 0x3 ;  /* 0x0000000e06087291 */ /* 0x000fd2000f8e183f */
[----:B------:R0:W1:Y:S01]  /*15c0*/  SYNCS.PHASECHK.TRANS64.TRYWAIT P1, [UR8], R3 ;  /* 0x00000003ff0075a7 */ /* 0x0000620008020148 */
[----:B------:R-:W-:Y:S05]  /*15d0*/  @!P0 BRA `(.L_x_20) ;  /* 0x0000000000048947 */ /* 0x000fea0003800000 */
[----:B------:R-:W-:Y:S01]  /*15e0*/  BPT.TRAP 0x1 ;  /* 0x000000040000795c */ /* 0x000fe20000300000 */
.L_x_20:
[----:B-1----:R-:W-:Y:S05]  /*15f0*/  @P1 BRA `(.L_x_21) ;  /* 0x0000000000081947 */ /* 0x002fea0003800000 */
[----:B------:R-:W1:Y:S02]  /*1600*/  SYNCS.PHASECHK.TRANS64.TRYWAIT P1, [UR8], R3 ;  /* 0x00000003ff0075a7 */ /* 0x000e640008020148 */
[----:B-1----:R-:W-:Y:S05]  /*1610*/  @!P1 BRA `(.L_x_22) ;  /* 0x0000008400ec9947 */ /* 0x002fea0003800000 */
.L_x_21:
[----:B------:R-:W-:Y:S01]  /*1620*/  ULEA UR12, UR6, UR4, 0xa ;  /* 0x00000004060c7291 */ /* 0x000fe2000f8e503f */
[----:B------:R-:W-:Y:S01]  /*1630*/  WARPGROUP.ARRIVE ;  /* 0x00000000000079c5 */ /* 0x000fe20000000000 */
[----:B------:R-:W-:Y:S01]  /*1640*/  ULEA UR13, UR6, UR5, 0xb ;  /* 0x00000005060d7291 */ /* 0x000fe2000f8e583f */
[----:B------:R-:W-:Y:S01]  /*1650*/  UMOV UR9, 0x40000040 ;  /* 0x4000004000097882 */ /* 0x000fe20000000000 */
[----:B------:R-:W-:-:S03]  /*1660*/  UMOV UR11, 0x40000040 ;  /* 0x40000040000b7882 */ /* 0x000fc60000000000 */
[----:B------:R-:W-:Y:S02]  /*1670*/  UMOV UR8, UR12 ;  /* 0x0000000c00087c82 */ /* 0x000fe40008000000 */
[----:B------:R-:W-:Y:S02]  /*1680*/  UMOV UR10, UR13 ;  /* 0x0000000d000a7c82 */ /* 0x000fe40008000000 */
[----:B------:R-:W-:Y:S01]  /*1690*/  HGMMA.64x256x8.F32.TF32 R24, gdesc[UR8], R24, gsb0 ;  /* 0x07e00000081879f0 */ /* 0x000fe20008002818 */
        /* <DEDUP_REMOVED lines=26> */
[----:B------:R-:W-:Y:S01]  /*1840*/  BPT.TRAP 0x1 ;  /* 0x000000040000795c */ /* 0x000fe20000300000 */
.L_x_23:
[----:B------:R-:W-:Y:S01]  /*1850*/  ULEA UR8, UR7, UR14, 0x3 ;  /* 0x0000000e07087291 */ /* 0x000fe2000f8e183f */
[----:B------:R-:W-:-:S03]  /*1860*/  ISETP.GT.U32.AND P1, PT, R19, 0x1, PT ;  /* 0x000000011300780c */ /* 0x000fc60003f24070 */
[----:B------:R-:W-:-:S04]  /*1870*/  UIADD3 UR8, UR8, 0x20, URZ ;  /* 0x0000002008087890 */ /* 0x000fc8000fffe03f */
[----:B------:R-:W-:-:S09]  /*1880*/  UPRMT UR8, URZ, 0x654, UR8 ;  /* 0x000006543f087896 */ /* 0x000fd20008000008 */
[----:B------:R-:W-:Y:S01]  /*1890*/  SYNCS.ARRIVE.TRANS64.RED.A1T0 RZ, [UR8], RZ ;  /* 0x000000ffffff79a7 */ /* 0x000fe20008100408 */
[----:B------:R-:W-:Y:S05]  /*18a0*/  @P1 BRA `(.L_x_24) ;  /* 0x0000000000041947 */ /* 0x000fea0003800000 */
[----:B------:R-:W-:Y:S01]  /*18b0*/  BPT.TRAP 0x1 ;  /* 0x000000040000795c */ /* 0x000fe20000300000 */
.L_x_24:
[----:B------:R-:W-:Y:S01]  /*18c0*/  UIADD3 UR6, UR6, 0x1, URZ ;  /* 0x0000000106067890 */ /* 0x000fe2000fffe03f */
[C---:B------:R-:W-:Y:S01]  /*18d0*/  ISETP.GT.AND P1, PT, R0.reuse, 0x1, PT ;  /* 0x000000010000780c */ /* 0x040fe20003f24270 */
[----:B------:R-:W-:Y:S01]  /*18e0*/  UIADD3 UR7, UR7, 0x1, URZ ;  /* 0x0000000107077890 */ /* 0x000fe2000fffe03f */
[----:B------:R-:W-:Y:S01]  /*18f0*/  VIADD R0, R0, 0xffffffff ;  /* 0xffffffff00007836 */ /* 0x000fe20000000000 */
[----:B------:R-:W-:Y:S02]  /*1900*/  UISETP.NE.AND UP0, UPT, UR6, 0x4, UPT ;  /* 0x000000040600788c */ /* 0x000fe4000bf05270 */
[----:B------:R-:W-:Y:S02]  /*1910*/  UISETP.NE.AND UP1, UPT, UR7, 0x4, UPT ;  /* 0x000000040700788c */ /* 0x000fe4000bf25270 */
[----:B------:R-:W-:Y:S02]  /*1920*/  USEL UR8, URZ, 0x1, UP0 ;  /* 0x000000013f087887 */ /* 0x000fe40008000000 */
[----:B------:R-:W-:-:S02]  /*1930*/  USEL UR6, UR6, URZ, UP0 ;  /* 0x0000003f06067287 */ /* 0x000fc40008000000 */
[----:B------:R-:W-:Y:S02]  /*1940*/  USEL UR7, UR7, URZ, UP1 ;  /* 0x0000003f07077287 */ /* 0x000fe40008800000 */
[----:B------:R-:W-:Y:S01]  /*1950*/  LOP3.LUT R5, R5, UR8, RZ, 0x3c, !PT ;  /* 0x0000000805057c12 */ /* 0x000fe2000f8e3cff */
[----:B------:R-:W-:Y:S09]  /*1960*/  @P1 BRA `(.L_x_25) ;  /* 0xfffffff800f81947 */ /* 0x000ff2000383ffff */
.L_x_18:
[----:B------:R-:W2:Y:S02]  /*1970*/  LDC R0, c[0x0][0x28c] ;  /* 0x0000a300ff007b82 */ /* 0x000ea40000000800 */
[----:B--2---:R-:W-:-:S13]  /*1980*/  ISETP.GE.AND P1, PT, R0, 0x1, PT ;  /* 0x000000010000780c */ /* 0x004fda0003f26270 */
[----:B------:R-:W-:Y:S05]  /*1990*/  @!P1 BRA `(.L_x_26) ;  /* 0x0000000000409947 */ /* 0x000fea0003800000 */
[----:B------:R-:W-:Y:S05]  /*19a0*/  @!P0 BRA `(.L_x_27) ;  /* 0x0000000000048947 */ /* 0x000fea0003800000 */
[----:B------:R-:W-:Y:S01]  /*19b0*/  BPT.TRAP 0x1 ;  /* 0x000000040000795c */ /* 0x000fe20000300000 */
.L_x_27:
[----:B------:R-:W2:Y:S01]  /*19c0*/  S2UR UR6, SR_CgaCtaId ;  /* 0x00000000000679c3 */ /* 0x000ea20000008800 */
[----:B------:R-:W-:Y:S01]  /*19d0*/  UISETP.LT.AND UP0, UPT, UR40, 0x1, UPT ;  /* 0x000000012800788c */ /* 0x000fe2000bf01270 */
[----:B------:R-:W-:Y:S01]  /*19e0*/  ISETP.GT.U32.AND P0, PT, R19, 0x1, PT ;  /* 0x000000011300780c */ /* 0x000fe20003f04070 */
[----:B------:R-:W-:Y:S02]  /*19f0*/  UMOV UR5, 0x400 ;  /* 0x0000040000057882 */ /* 0x000fe40000000000 */
[----:B------:R-:W-:-:S04]  /*1a00*/  USEL UR4, UR40, 0x1, UP0 ;  /* 0x0000000128047887 */ /* 0x000fc80008000000 */
[----:B------:R-:W-:-:S04]  /*1a10*/  UIADD3 UR4, UR39, UR40, -UR4 ;  /* 0x0000002827047290 */ /* 0x000fc8000fffe804 */
[----:B------:R-:W-:-:S04]  /*1a20*/  USHF.L.U32 UR4, UR4, 0x3, URZ ;  /* 0x0000000304047899 */ /* 0x000fc8000800063f */
[----:B------:R-:W-:Y:S02]  /*1a30*/  ULOP3.LUT UR4, UR4, 0x18, URZ, 0xc0, !UPT ;  /* 0x0000001804047892 */ /* 0x000fe4000f8ec03f */
[----:B--2---:R-:W-:-:S04]  /*1a40*/  ULEA UR5, UR6, UR5, 0x18 ;  /* 0x0000000506057291 */ /* 0x004fc8000f8ec03f */
[----:B------:R-:W-:-:S04]  /*1a50*/  UIADD3 UR4, UR5, 0x20, UR4 ;  /* 0x0000002005047890 */ /* 0x000fc8000fffe004 */
[----:B------:R-:W-:-:S09]  /*1a60*/  UPRMT UR4, URZ, 0x654, UR4 ;  /* 0x000006543f047896 */ /* 0x000fd20008000004 */
[----:B------:R-:W-:Y:S01]  /*1a70*/  SYNCS.ARRIVE.TRANS64.RED.A1T0 RZ, [UR4], RZ ;  /* 0x000000ffffff79a7 */ /* 0x000fe20008100404 */
[----:B------:R-:W-:Y:S05]  /*1a80*/  @P0 BRA `(.L_x_26) ;  /* 0x0000000000040947 */ /* 0x000fea0003800000 */
[----:B------:R-:W-:Y:S01]  /*1a90*/  BPT.TRAP 0x1 ;  /* 0x000000040000795c */ /* 0x000fe20000300000 */
.L_x_26:
[----:B------:R-:W2:Y:S01]  /*1aa0*/  LDC R7, c[0x0][0x288] ;  /* 0x0000a200ff077b82 */ /* 0x000ea20000000800 */
[----:B01----:R-:W-:Y:S01]  /*1ab0*/  SHF.R.U32.HI R3, RZ, 0x2, R18 ;  /* 0x00000002ff037819 */ /* 0x003fe20000011612 */
[----:B------:R-:W-:Y:S01]  /*1ac0*/  UIADD3 UR39, UR40, UR39, URZ ;  /* 0x0000002728277290 */ /* 0x000fe2000fffe03f */
[C---:B------:R-:W-:Y:S01]  /*1ad0*/  LOP3.LUT R4, R18.reuse, 0x60, RZ, 0xc0, !PT ;  /* 0x0000006012047812 */ /* 0x040fe200078ec0ff */
[----:B------:R-:W-:Y:S01]  /*1ae0*/  ULDC UR8, c[0x0][0x284] ;  /* 0x0000a10000087ab9 */ /* 0x000fe20000000800 */
[----:B------:R-:W-:Y:S01]  /*1af0*/  LOP3.LUT R3, R3, 0x7, RZ, 0xc0, !PT ;  /* 0x0000000703037812 */ /* 0x000fe200078ec0ff */
[----:B------:R-:W-:Y:S01]  /*1b00*/  USHF.R.U32.HI UR4, URZ, 0x2, UR39 ;  /* 0x000000023f047899 */ /* 0x000fe20008011627 */
[----:B------:R-:W-:Y:S01]  /*1b10*/  SHF.R.U32.HI R10, RZ, 0x1, R4 ;  /* 0x00000001ff0a7819 */ /* 0x000fe20000011604 */
[----:B------:R-:W-:Y:S01]  /*1b20*/  IMAD.SHL.U32 R4, R18, 0x2, RZ ;  /* 0x0000000212047824 */ /* 0x000fe200078e00ff */
[----:B------:R-:W-:Y:S01]  /*1b30*/  LOP3.LUT R0, R22, 0x1, RZ, 0xc0, !PT ;  /* 0x0000000116007812 */ /* 0x000fe200078ec0ff */
[----:B------:R-:W-:Y:S01]  /*1b40*/  ULOP3.LUT UR4, UR4, 0x1, URZ, 0xc0, !UPT ;  /* 0x0000000104047892 */ /* 0x000fe2000f8ec03f */
[----:B------:R-:W-:Y:S01]  /*1b50*/  IADD3 R5, RZ, -R10, -R3 ;  /* 0x8000000aff057210 */ /* 0x000fe20007ffe803 */
[----:B------:R-:W-:Y:S01]  /*1b60*/  UISETP.GT.U32.AND UP1, UPT, UR39, 0x3, UPT ;  /* 0x000000032700788c */ /* 0x000fe2000bf24070 */
[----:B------:R-:W-:Y:S01]  /*1b70*/  LOP3.LUT R9, R4, 0x6, RZ, 0xc0, !PT ;  /* 0x0000000604097812 */ /* 0x000fe200078ec0ff */
[C---:B------:R-:W-:Y:S01]  /*1b80*/  IMAD.SHL.U32 R6, R0.reuse, 0x40, RZ ;  /* 0x0000004000067824 */ /* 0x040fe200078e00ff */
[----:B------:R-:W-:Y:S01]  /*1b90*/  UISETP.NE.U32.AND UP0, UPT, UR4, 0x1, UPT ;  /* 0x000000010400788c */ /* 0x000fe2000bf05070 */
[----:B------:R-:W-:Y:S01]  /*1ba0*/  IMAD R11, R0, -0x40, R5 ;  /* 0xffffffc0000b7824 */ /* 0x000fe200078e0205 */
[----:B------:R-:W-:Y:S01]  /*1bb0*/  LOP3.LUT R0, R18, 0x3, RZ, 0xc0, !PT ;  /* 0x0000000312007812 */ /* 0x000fe200078ec0ff */
[----:B------:R-:W-:Y:S01]  /*1bc0*/  ULDC.64 UR6, c[0x0][0x5d0] ;  /* 0x0001740000067ab9 */ /* 0x000fe20000000a00 */
[----:B------:R-:W-:Y:S01]  /*1bd0*/  PRMT R8, R9, 0x6540, R152 ;  /* 0x0000654009087816 */ /* 0x000fe20000000098 */
[----:B------:R-:W-:Y:S01]  /*1be0*/  IMAD.SHL.U32 R152, R152, 0x100, RZ ;  /* 0x0000010098987824 */ /* 0x000fe200078e00ff */
[----:B------:R-:W-:Y:S01]  /*1bf0*/  SHF.R.S32.HI R21, RZ, 0x1f, R23 ;  /* 0x0000001fff157819 */ /* 0x000fe20000011417 */
[----:B------:R-:W-:Y:S01]  /*1c00*/  UISETP.LT.U32.AND UP1, UPT, UR40, 0x4, UP1 ;  /* 0x000000042800788c */ /* 0x000fe20008f21070 */
[----:B------:R-:W-:Y:S01]  /*1c10*/  SHF.R.S32.HI R9, RZ, 0x1f, R8 ;  /* 0x0000001fff097819 */ /* 0x000fe20000011408 */
[----:B--2---:R-:W-:Y:S01]  /*1c20*/  IMAD R13, R0, -0x2, R7 ;  /* 0xfffffffe000d7824 */ /* 0x004fe200078e0207 */
[----:B------:R-:W-:Y:S01]  /*1c30*/  ISETP.GE.AND P0, PT, R152, R7, PT ;  /* 0x000000079800720c */ /* 0x000fe20003f06270 */
[----:B------:R-:W-:Y:S01]  /*1c40*/  IMAD.SHL.U32 R0, R153, 0x80, RZ ;  /* 0x0000008099007824 */ /* 0x000fe200078e00ff */
[----:B------:R-:W-:Y:S01]  /*1c50*/  UISETP.GT.U32.AND UP0, UPT, UR40, 0x3, !UP0 ;  /* 0x000000032800788c */ /* 0x000fe2000c704070 */
[----:B------:R-:W-:Y:S01]  /*1c60*/  IMAD R4, R21, UR6, RZ ;  /* 0x0000000615047c24 */ /* 0x000fe2000f8e02ff */
[----:B------:R-:W-:Y:S01]  /*1c70*/  LOP3.LUT R3, R6, 0x40, R3, 0xe2, !PT ;  /* 0x0000004006037812 */ /* 0x000fe200078ee203 */
[----:B------:R-:W-:Y:S01]  /*1c80*/  USEL UR5, URZ, 0x1, !UP1 ;  /* 0x000000013f057887 */ /* 0x000fe2000c800000 */
[C---:B------:R-:W-:Y:S01]  /*1c90*/  ISETP.GE.OR P0, PT, R0.reuse, UR8, P0 ;  /* 0x0000000800007c0c */ /* 0x040fe20008706670 */
[----:B------:R-:W-:Y:S01]  /*1ca0*/  USEL UR4, URZ, 0x1, !UP0 ;  /* 0x000000013f047887 */ /* 0x000fe2000c000000 */
[----:B------:R-:W-:Y:S01]  /*1cb0*/  IMAD.WIDE R6, R153, 0x80, RZ ;  /* 0x0000008099067825 */ /* 0x000fe200078e02ff */
[----:B------:R-:W-:Y:S01]  /*1cc0*/  ULOP3.LUT UR39, UR39, 0x3, URZ, 0xc0, !UPT ;  /* 0x0000000327277892 */ /* 0x000fe2000f8ec03f */
[----:B------:R-:W-:Y:S01]  /*1cd0*/  IADD3 R0, -R0, UR8, R11 ;  /* 0x0000000800007c10 */ /* 0x000fe2000fffe10b */
[----:B------:R-:W-:Y:S01]  /*1ce0*/  ULOP3.LUT UR38, UR4, UR38, UR5, 0x96, !UPT ;  /* 0x0000002604267292 */ /* 0x000fe2000f8e9605 */
[C---:B------:R-:W-:Y:S01]  /*1cf0*/  IMAD R15, R23.reuse, UR7, R4 ;  /* 0x00000007170f7c24 */ /* 0x040fe2000f8e0204 */
[----:B------:R-:W-:Y:S01]  /*1d00*/  LOP3.LUT R167, R6, R3, R10, 0xfe, !PT ;  /* 0x0000000306a77212 */ /* 0x000fe200078efe0a */
[----:B------:R-:W-:-:S04]  /*1d10*/  IMAD.WIDE.U32 R4, R23, UR6, R8 ;  /* 0x0000000617047c25 */ /* 0x000fc8000f8e0008 */
[----:B------:R-:W-:Y:S02]  /*1d20*/  IMAD.IADD R5, R5, 0x1, R15 ;  /* 0x0000000105057824 */ /* 0x000fe400078e020f */
[----:B------:R-:W-:Y:S02]  /*1d30*/  IMAD.IADD R3, R13, 0x1, -R152 ;  /* 0x000000010d037824 */ /* 0x000fe400078e0a98 */
[----:B------:R-:W-:Y:S01]  /*1d40*/  IMAD.MOV.U32 R153, RZ, RZ, -0x1 ;  /* 0xffffffffff997424 */ /* 0x000fe200078e00ff */
[----:B------:R-:W-:Y:S06]  /*1d50*/  @P0 BRA `(.L_x_28) ;  /* 0x0000006000d00947 */ /* 0x000fec0003800000 */
[----:B------:R-:W0:Y:S01]  /*1d60*/  LDC.64 R10, c[0x0][0x5c8] ;  /* 0x00017200ff0a7b82 */ /* 0x000e220000000a00 */
[----:B-----5:R-:W-:Y:S01]  /*1d70*/  FSETP.NEU.AND P1, PT, R155, RZ, PT ;  /* 0x000000ff9b00720b */ /* 0x020fe20003f2d000 */
[----:B------:R-:W-:Y:S01]  /*1d80*/  BSSY B0, `(.L_x_28) ;  /* 0x0000631000007945 */ /* 0x000fe20003800000 */
[----:B------:R-:W-:-:S04]  /*1d90*/  ISETP.GT.AND P0, PT, R3, RZ, PT ;  /* 0x000000ff0300720c */ /* 0x000fc80003f04270 */
[----:B------:R-:W-:Y:S01]  /*1da0*/  ISETP.GT.AND P4, PT, R0, RZ, P0 ;  /* 0x000000ff0000720c */ /* 0x000fe20000784270 */
[-C--:B0-----:R-:W-:Y:S02]  /*1db0*/  IMAD R12, R7, R10.reuse, RZ ;  /* 0x0000000a070c7224 */ /* 0x081fe400078e02ff */
[----:B------:R-:W-:-:S04]  /*1dc0*/  IMAD.WIDE.U32 R162, R167, R10, R4 ;  /* 0x0000000aa7a27225 */ /* 0x000fc800078e0004 */
[----:B------:R-:W-:-:S04]  /*1dd0*/  IMAD R5, R167, R11, R12 ;  /* 0x0000000ba7057224 */ /* 0x000fc800078e020c */
[----:B------:R-:W-:Y:S01]  /*1de0*/  IMAD.IADD R169, R163, 0x1, R5 ;  /* 0x00000001a3a97824 */ /* 0x000fe200078e0205 */
[----:B------:R-:W-:Y:S06]  /*1df0*/  @!P1 BRA `(.L_x_29) ;  /* 0x00000044008c9947 */ /* 0x000fec0003800000 */
[----:B------:R-:W0:Y:S01]  /*1e00*/  LDC.64 R14, c[0x0][0x5b8] ;  /* 0x00016e00ff0e7b82 */ /* 0x000e220000000a00 */
[----:B------:R-:W-:-:S07]  /*1e10*/  ULDC.64 UR4, c[0x0][0x5c0] ;  /* 0x0001700000047ab9 */ /* 0x000fce0000000a00 */
[----:B------:R-:W1:Y:S08]  /*1e20*/  LDC.64 R164, c[0x0][0x5b0] ;  /* 0x00016c00ffa47b82 */ /* 0x000e700000000a00 */
[----:B------:R-:W2:Y:S01]  /*1e30*/  LDC.64 R12, c[0x0][0x5a8] ;  /* 0x00016a00ff0c7b82 */ /* 0x000ea20000000a00 */
[-C--:B0-----:R-:W-:Y:S02]  /*1e40*/  IMAD R4, R21, R14.reuse, RZ ;  /* 0x0000000e15047224 */ /* 0x081fe400078e02ff */
[----:B------:R-:W-:-:S04]  /*1e50*/  IMAD.WIDE.U32 R20, R23, R14, R8 ;  /* 0x0000000e17147225 */ /* 0x000fc800078e0008 */
[----:B------:R-:W-:Y:S02]  /*1e60*/  IMAD R161, R23, R15, R4 ;  /* 0x0000000f17a17224 */ /* 0x000fe400078e0204 */
[-C--:B-1----:R-:W-:Y:S02]  /*1e70*/  IMAD R6, R7, R164.reuse, RZ ;  /* 0x000000a407067224 */ /* 0x082fe400078e02ff */
[----:B------:R-:W-:Y:S02]  /*1e80*/  IMAD.IADD R21, R21, 0x1, R161 ;  /* 0x0000000115157824 */ /* 0x000fe400078e02a1 */
[C---:B------:R-:W-:Y:S02]  /*1e90*/  IMAD R163, R167.reuse, R165, R6 ;  /* 0x000000a5a7a37224 */ /* 0x040fe400078e0206 */
[----:B------:R-:W-:-:S04]  /*1ea0*/  IMAD.WIDE.U32 R4, R167, R164, R20 ;  /* 0x000000a4a7047225 */ /* 0x000fc800078e0014 */
[----:B------:R-:W-:Y:S01]  /*1eb0*/  IMAD.IADD R5, R5, 0x1, R163 ;  /* 0x0000000105057824 */ /* 0x000fe200078e02a3 */
[----:B--2---:R-:W-:-:S04]  /*1ec0*/  LEA R6, P1, R4, R12, 0x2 ;  /* 0x0000000c04067211 */ /* 0x004fc800078210ff */
[----:B------:R-:W-:-:S05]  /*1ed0*/  LEA.HI.X R7, R4, R13, R5, 0x2, P1 ;  /* 0x0000000d04077211 */ /* 0x000fca00008f1405 */
[----:B------:R0:W2:Y:S01]  /*1ee0*/  @P4 LDG.E.LTC128B R152, desc[UR36][R6.64] ;  /* 0x0000002406984981 */ /* 0x0000a2000c1e1920 */
[----:B------:R-:W-:Y:S01]  /*1ef0*/  IMAD.WIDE.U32 R4, R167, R164, R8 ;  /* 0x000000a4a7047225 */ /* 0x000fe200078e0008 */
[----:B------:R-:W-:Y:S01]  /*1f00*/  SHF.L.U64.HI R159, R164, 0x3, R165 ;  /* 0x00000003a49f7819 */ /* 0x000fe200000102a5 */
[----:B------:R-:W-:Y:S01]  /*1f10*/  BSSY B1, `(.L_x_30) ;  /* 0x0000016000017945 */ /* 0x000fe20003800000 */
[----:B------:R-:W-:Y:S01]  /*1f20*/  ISETP.GT.AND P0, PT, R0, 0x8, P0 ;  /* 0x000000080000780c */ /* 0x000fe20000704270 */
[----:B------:R-:W-:Y:S02]  /*1f30*/  IMAD.IADD R5, R163, 0x1, R5 ;  /* 0x00000001a3057824 */ /* 0x000fe400078e0205 */
[----:B------:R-:W-:Y:S02]  /*1f40*/  IMAD.SHL.U32 R158, R164, 0x8, RZ ;  /* 0x00000008a49e7824 */ /* 0x000fe400078e00ff */
[----:B------:R-:W-:Y:S01]  /*1f50*/  IMAD.WIDE.U32 R156, R23, R14, R4 ;  /* 0x0000000e179c7225 */ /* 0x000fe200078e0004 */
[----:B------:R-:W-:-:S03]  /*1f60*/  LEA R4, P1, R162, UR4, 0x2 ;  /* 0x00000004a2047c11 */ /* 0x000fc6000f8210ff */
[----:B0-----:R-:W-:Y:S01]  /*1f70*/  IMAD.IADD R7, R161, 0x1, R157 ;  /* 0x00000001a1077824 */ /* 0x001fe200078e029d */
[----:B------:R-:W-:Y:S01]  /*1f80*/  LEA.HI.X R5, R162, UR5, R169, 0x2, P1 ;  /* 0x00000005a2057c11 */ /* 0x000fe200088f14a9 */
[----:B------:R-:W-:Y:S01]  /*1f90*/  IMAD.WIDE.U32 R158, R167, R164, R158 ;  /* 0x000000a4a79e7225 */ /* 0x000fe200078e009e */
[----:B------:R-:W-:Y:S02]  /*1fa0*/  ISETP.GT.AND P1, PT, R3, 0x1, PT ;  /* 0x000000010300780c */ /* 0x000fe40003f24270 */
[----:B------:R-:W-:Y:S01]  /*1fb0*/  LEA R6, P3, R156, R12, 0x2 ;  /* 0x0000000c9c067211 */ /* 0x000fe200078610ff */
[----:B------:R-:W-:-:S03]  /*1fc0*/  IMAD.IADD R163, R163, 0x1, R159 ;  /* 0x00000001a3a37824 */ /* 0x000fc600078e029f */
[----:B------:R-:W-:Y:S01]  /*1fd0*/  LEA.HI.X R7, R156, R13, R7, 0x2, P3 ;  /* 0x0000000d9c077211 */ /* 0x000fe200018f1407 */
[----:B--2---:R-:W-:-:S04]  /*1fe0*/  FMUL R15, R152, R155 ;  /* 0x0000009b980f7220 */ /* 0x004fc80000400000 */
[----:B------:R-:W-:Y:S01]  /*1ff0*/  FFMA R157, R24, R154, R15 ;  /* 0x0000009a189d7223 */ /* 0x000fe2000000000f */
[----:B------:R-:W-:-:S04]  /*2000*/  IADD3 R15, P2, R20, R158, RZ ;  /* 0x0000009e140f7210 */ /* 0x000fc80007f5e0ff */
[----:B------:R0:W-:Y:S01]  /*2010*/  @P4 STG.E desc[UR36][R4.64], R157 ;  /* 0x0000009d04004986 */ /* 0x0001e2000c101924 */
[----:B------:R-:W-:Y:S01]  /*2020*/  ISETP.GT.AND P4, PT, R0, RZ, P1 ;  /* 0x000000ff0000720c */ /* 0x000fe20000f84270 */
[----:B------:R-:W-:Y:S01]  /*2030*/  IMAD.X R156, R163, 0x1, R21, P2 ;  /* 0x00000001a39c7824 */ /* 0x000fe200010e0615 */
[----:B------:R-:W-:-:S11]  /*2040*/  LEA R20, P3, R15, R12, 0x2 ;  /* 0x0000000c0f147211 */ /* 0x000fd600078610ff */
[----:B0-----:R-:W-:Y:S05]  /*2050*/  @!P4 BRA `(.L_x_31) ;  /* 0x000000000004c947 */ /* 0x001fea0003800000 */
[----:B------:R0:W5:Y:S02]  /*2060*/  LDG.E.LTC128B R152, desc[UR36][R6.64+0x4] ;  /* 0x0000042406987981 */ /* 0x000164000c1e1920 */
.L_x_31:
[----:B------:R-:W-:Y:S05]  /*2070*/  BSYNC B1 ;  /* 0x0000000000017941 */ /* 0x000fea0003800000 */
.L_x_30:
[----:B-----5:R-:W-:Y:S01]  /*2080*/  FMUL R24, R152, R155 ;  /* 0x0000009b98187220 */ /* 0x020fe20000400000 */
[----:B------:R-:W-:-:S03]  /*2090*/  LEA.HI.X R21, R15, R13, R156, 0x2, P3 ;  /* 0x0000000d0f157211 */ /* 0x000fc600018f149c */
[----:B------:R-:W-:-:S05]  /*20a0*/  FFMA R25, R25, R154, R24 ;  /* 0x0000009a19197223 */ /* 0x000fca0000000018 */
[----:B------:R1:W-:Y:S04]  /*20b0*/  @P4 STG.E desc[UR36][R4.64+0x4], R25 ;  /* 0x0000041904004986 */ /* 0x0003e8000c101924 */
[----:B------:R-:W2:Y:S01]  /*20c0*/  @P0 LDG.E.LTC128B R152, desc[UR36][R20.64] ;  /* 0x0000002414980981 */ /* 0x000ea2000c1e1920 */
[----:B------:R-:W-:Y:S01]  /*20d0*/  IADD3 R8, P2, R8, R158, RZ ;  /* 0x0000009e08087210 */ /* 0x000fe20007f5e0ff */
[----:B------:R-:W-:Y:S01]  /*20e0*/  BSSY B1, `(.L_x_32) ;  /* 0x0000010000017945 */ /* 0x000fe20003800000 */
[C---:B------:R-:W-:Y:S02]  /*20f0*/  SHF.L.U64.HI R11, R10.reuse, 0x5, R11 ;  /* 0x000000050a0b7819 */ /* 0x040fe4000001020b */
[----:B------:R-:W-:Y:S01]  /*2100*/  LEA R10, P3, R10, R4, 0x5 ;  /* 0x000000040a0a7211 */ /* 0x000fe200078628ff */
[----:B------:R-:W-:Y:S01]  /*2110*/  IMAD.X R9, R9, 0x1, R163, P2 ;  /* 0x0000000109097824 */ /* 0x000fe200010e06a3 */
[----:B------:R-:W-:-:S02]  /*2120*/  ISETP.GT.AND P1, PT, R0, 0x8, P1 ;  /* 0x000000080000780c */ /* 0x000fc40000f24270 */
[----:B------:R-:W-:Y:S01]  /*2130*/  ISETP.GT.AND P2, PT, R3, 0x8, PT ;  /* 0x000000080300780c */ /* 0x000fe20003f44270 */
[----:B------:R-:W-:-:S04]  /*2140*/  IMAD.WIDE.U32 R14, R23, R14, R8 ;  /* 0x0000000e170e7225 */ /* 0x000fc800078e0008 */
[----:B------:R-:W-:Y:S01]  /*2150*/  IMAD.X R11, R11, 0x1, R5, P3 ;  /* 0x000000010b0b7824 */ /* 0x000fe200018e0605 */
[----:B------:R-:W-:Y:S01]  /*2160*/  LEA R8, P4, R14, R12, 0x2 ;  /* 0x0000000c0e087211 */ /* 0x000fe200078810ff */
[----:B------:R-:W-:Y:S02]  /*2170*/  IMAD.IADD R15, R161, 0x1, R15 ;  /* 0x00000001a10f7824 */ /* 0x000fe400078e020f */
[----:B--2---:R-:W-:-:S04]  /*2180*/  FMUL R9, R152, R155 ;  /* 0x0000009b98097220 */ /* 0x004fc80000400000 */
[----:B------:R-:W-:Y:S01]  /*2190*/  FFMA R21, R26, R154, R9 ;  /* 0x0000009a1a157223 */ /* 0x000fe20000000009 */
[----:B------:R-:W-:-:S04]  /*21a0*/  LEA.HI.X R9, R14, R13, R15, 0x2, P4 ;  /* 0x0000000d0e097211 */ /* 0x000fc800020f140f */
[----:B------:R1:W-:Y:S01]  /*21b0*/  @P0 STG.E desc[UR36][R10.64], R21 ;  /* 0x000000150a000986 */ /* 0x0003e2000c101924 */
[----:B------:R-:W-:Y:S05]  /*21c0*/  @!P1 BRA `(.L_x_33) ;  /* 0x0000000000049947 */ /* 0x000fea0003800000 */
[----:B------:R2:W5:Y:S02]  /*21d0*/  LDG.E.LTC128B R152, desc[UR36][R8.64+0x4] ;  /* 0x0000042408987981 */ /* 0x000564000c1e1920 */
.L_x_33:
[----:B------:R-:W-:Y:S05]  /*21e0*/  BSYNC B1 ;  /* 0x0000000000017941 */ /* 0x000fea0003800000 */
.L_x_32:
[----:B-----5:R-:W-:Y:S01]  /*21f0*/  FMUL R12, R152, R155 ;  /* 0x0000009b980c7220 */ /* 0x020fe20000400000 */
[----:B------:R-:W-:Y:S01]  /*2200*/  ISETP.GT.AND P3, PT, R0, RZ, P2 ;  /* 0x000000ff0000720c */ /* 0x000fe20001764270 */
[----:B------:R-:W-:Y:S01]  /*2210*/  BSSY B1, `(.L_x_34) ;  /* 0x0000006000017945 */ /* 0x000fe20003800000 */
[----:B------:R-:W-:Y:S01]  /*2220*/  ISETP.GT.AND P0, PT, R3, 0x9, PT ;  /* 0x000000090300780c */ /* 0x000fe20003f04270 */
[----:B------:R-:W-:-:S05]  /*2230*/  FFMA R27, R27, R154, R12 ;  /* 0x0000009a1b1b7223 */ /* 0x000fca000000000c */
[----:B------:R3:W-:Y:S05]  /*2240*/  @P1 STG.E desc[UR36][R10.64+0x4], R27 ;  /* 0x0000041b0a001986 */ /* 0x0007ea000c101924 */
[----:B------:R-:W-:Y:S05]  /*2250*/  @!P3 BRA `(.L_x_35) ;  /* 0x000000000004b947 */ /* 0x000fea0003800000 */
[----:B------:R4:W5:Y:S02]  /*2260*/  LDG.E.LTC128B R152, desc[UR36][R6.64+0x20] ;  /* 0x0000202406987981 */ /* 0x000964000c1e1920 */
.L_x_35:
[----:B------:R-:W-:Y:S05]  /*2270*/  BSYNC B1 ;  /* 0x0000000000017941 */ /* 0x000fea0003800000 */
.L_x_34:
[----:B-----5:R-:W-:Y:S01]  /*2280*/  FMUL R13, R152, R155 ;  /* 0x0000009b980d7220 */ /* 0x020fe20000400000 */
[----:B------:R-:W-:Y:S01]  /*2290*/  ISETP.GT.AND P1, PT, R0, RZ, P0 ;  /* 0x000000ff0000720c */ /* 0x000fe20000724270 */
[----:B------:R-:W-:Y:S02]  /*22a0*/  BSSY B1, `(.L_x_36) ;  /* 0x0000005000017945 */ /* 0x000fe40003800000 */
[----:B------:R-:W-:-:S05]  /*22b0*/  FFMA R13, R28, R154, R13 ;  /* 0x0000009a1c0d7223 */ /* 0x000fca000000000d */
[----:B------:R0:W-:Y:S05]  /*22c0*/  @P3 STG.E desc[UR36][R4.64+0x20], R13 ;  /* 0x0000200d04003986 */ /* 0x0001ea000c101924 */
[----:B------:R-:W-:Y:S05]  /*22d0*/  @!P1 BRA `(.L_x_37) ;  /* 0x0000000000049947 */ /* 0x000fea0003800000 */
[----:B------:R0:W5:Y:S02]  /*22e0*/  LDG.E.LTC128B R152, desc[UR36][R6.64+0x24] ;  /* 0x0000242406987981 */ /* 0x000164000c1e1920 */
.L_x_37:
[----:B------:R-:W-:Y:S05]  /*22f0*/  BSYNC B1 ;  /* 0x0000000000017941 */ /* 0x000fea0003800000 */
.L_x_36:
[----:B-----5:R-:W-:Y:S01]  /*2300*/  FMUL R12, R152, R155 ;  /* 0x0000009b980c7220 */ /* 0x020fe20000400000 */
[----:B------:R-:W-:Y:S01]  /*2310*/  ISETP.GT.AND P2, PT, R0, 0x8, P2 ;  /* 0x000000080000780c */ /* 0x000fe20001744270 */
[----:B------:R-:W-:Y:S02]  /*2320*/  BSSY B1, `(.L_x_38) ;  /* 0x0000005000017945 */ /* 0x000fe40003800000 */
[----:B------:R-:W-:-:S05]  /*2330*/  FFMA R29, R29, R154, R12 ;  /* 0x0000009a1d1d7223 */ /* 0x000fca000000000c */
[----:B------:R0:W-:Y:S05]  /*2340*/  @P1 STG.E desc[UR36][R4.64+0x24], R29 ;  /* 0x0000241d04001986 */ /* 0x0001ea000c101924 */
[----:B------:R-:W-:Y:S05]  /*2350*/  @!P2 BRA `(.L_x_39) ;  /* 0x000000000004a947 */ /* 0x000fea0003800000 */
[----:B------:R0:W5:Y:S02]  /*2360*/  LDG.E.LTC128B R152, desc[UR36][R8.64+0x20] ;  /* 0x0000202408987981 */ /* 0x000164000c1e1920 */
.L_x_39:
[----:B------:R-:W-:Y:S05]  /*2370*/  BSYNC B1 ;  /* 0x0000000000017941 */ /* 0x000fea0003800000 */
.L_x_38:
[----:B0----5:R-:W-:Y:S01]  /*2380*/  FMUL R13, R152, R155 ;  /* 0x0000009b980d7220 */ /* 0x021fe20000400000 */
[----:B------:R-:W-:Y:S01]  /*2390*/  ISETP.GT.AND P0, PT, R0, 0x8, P0 ;  /* 0x000000080000780c */ /* 0x000fe20000704270 */
[----:B------:R-:W-:Y:S01]  /*23a0*/  BSSY B1, `(.L_x_40) ;  /* 0x0000006000017945 */ /* 0x000fe20003800000 */
[----:B------:R-:W-:Y:S01]  /*23b0*/  ISETP.GT.AND P1, PT, R3, 0x10, PT ;  /* 0x000000100300780c */ /* 0x000fe20003f24270 */
[----:B------:R-:W-:-:S05]  /*23c0*/  FFMA R13, R30, R154, R13 ;  /* 0x0000009a1e0d7223 */ /* 0x000fca000000000d */
[----:B------:R0:W-:Y:S05]  /*23d0*/  @P2 STG.E desc[UR36][R10.64+0x20], R13 ;  /* 0x0000200d0a002986 */ /* 0x0001ea000c101924 */
[----:B------:R-:W-:Y:S05]  /*23e0*/  @!P0 BRA `(.L_x_41) ;  /* 0x0000000000048947 */ /* 0x000fea0003800000 */
[----:B------:R0:W5:Y:S02]  /*23f0*/  LDG.E.LTC128B R152, desc[UR36][R8.64+0x24] ;  /* 0x0000242408987981 */ /* 0x000164000c1e1920 */
.L_x_41:
[----:B------:R-:W-:Y:S05]  /*2400*/  BSYNC B1 ;  /* 0x0000000000017941 */ /* 0x000fea0003800000 */
.L_x_40:
        /* <DEDUP_REMOVED lines=8> */
.L_x_43:
[----:B------:R-:W-:Y:S05]  /*2490*/  BSYNC B1 ;  /* 0x0000000000017941 */ /* 0x000fea0003800000 */
.L_x_42:
[----:B0----5:R-:W-:Y:S01]  /*24a0*/  FMUL R13, R152, R155 ;  /* 0x0000009b980d7220 */ /* 0x021fe20000400000 */
[----:B------:R-:W-:Y:S01]  /*24b0*/  ISETP.GT.AND P0, PT, R0, RZ, P2 ;  /* 0x000000ff0000720c */ /* 0x000fe20001704270 */
[----:B------:R-:W-:Y:S02]  /*24c0*/  BSSY B1, `(.L_x_44) ;  /* 0x0000005000017945 */ /* 0x000fe40003800000 */
[----:B------:R-:W-:-:S05]  /*24d0*/  FFMA R13, R32, R154, R13 ;  /* 0x0000009a200d7223 */ /* 0x000fca000000000d */
[----:B------:R0:W-:Y:S05]  /*24e0*/  @P3 STG.E desc[UR36][R4.64+0x40], R13 ;  /* 0x0000400d04003986 */ /* 0x0001ea000c101924 */
[----:B------:R-:W-:Y:S05]  /*24f0*/  @!P0 BRA `(.L_x_45) ;  /* 0x0000000000048947 */ /* 0x000fea0003800000 */
[----:B------:R0:W5:Y:S02]  /*2500*/  LDG.E.LTC128B R152, desc[UR36][R6.64+0x44] ;  /* 0x0000442406987981 */ /* 0x000164000c1e1920 */
.L_x_45:
[----:B------:R-:W-:Y:S05]  /*2510*/  BSYNC B1 ;  /* 0x0000000000017941 */ /* 0x000fea0003800000 */
.L_x_44:
[----:B-----5:R-:W-:Y:S01]  /*2520*/  FMUL R12, R152, R155 ;  /* 0x0000009b980c7220 */ /* 0x020fe20000400000 */
[----:B------:R-:W-:Y:S01]  /*2530*/  ISETP.GT.AND P1, PT, R0, 0x8, P1 ;  /* 0x000000080000780c */ /* 0x000fe20000f24270 */
[----:B------:R-:W-:Y:S02]  /*2540*/  BSSY B1, `(.L_x_46) ;  /* 0x0000005000017945 */ /* 0x000fe40003800000 */
[----:B------:R-:W-:-:S05]  /*2550*/  FFMA R33, R33, R154, R12 ;  /* 0x0000009a21217223 */ /* 0x000fca000000000c */
[----:B------:R0:W-:Y:S05]  /*2560*/  @P0 STG.E desc[UR36][R4.64+0x44], R33 ;  /* 0x0000442104000986 */ /* 0x0001ea000c101924 */
[----:B------:R-:W-:Y:S05]  /*2570*/  @!P1 BRA `(.L_x_47) ;  /* 0x0000000000049947 */ /* 0x000fea0003800000 */
[----:B------:R0:W5:Y:S02]  /*2580*/  LDG.E.LTC128B R152, desc[UR36][R8.64+0x40] ;  /* 0x0000402408987981 */ /* 0x000164000c1e1920 */
.L_x_47:
[----:B------:R-:W-:Y:S05]  /*2590*/  BSYNC B1 ;  /* 0x0000000000017941 */ /* 0x000fea0003800000 */
.L_x_46:
        /* <DEDUP_REMOVED lines=8> */
.L_x_49:
[----:B------:R-:W-:Y:S05]  /*2620*/  BSYNC B1 ;  /* 0x0000000000017941 */ /* 0x000fea0003800000 */
.L_x_48:
        /* <DEDUP_REMOVED lines=8> */
.L_x_51:
[----:B------:R-:W-:Y:S05]  /*26b0*/  BSYNC B1 ;  /* 0x0000000000017941 */ /* 0x000fea0003800000 */
.L_x_50:
[----:B0----5:R-:W-:Y:S01]  /*26c0*/  FMUL R13, R152, R155 ;  /* 0x0000009b980d7220 */ /* 0x021fe20000400000 */
[----:B------:R-:W-:Y:S01]  /*26d0*/  ISETP.GT.AND P2, PT, R0, RZ, P1 ;  /* 0x000000ff0000720c */ /* 0x000fe20000f44270 */
[----:B------:R-:W-:Y:S02]  /*26e0*/  BSSY B1, `(.L_x_52) ;  /* 0x0000005000017945 */ /* 0x000fe40003800000 */
[----:B------:R-:W-:-:S05]  /*26f0*/  FFMA R13, R36, R154, R13 ;  /* 0x0000009a240d7223 */ /* 0x000fca000000000d */
[----:B------:R0:W-:Y:S05]  /*2700*/  @P3 STG.E desc[UR36][R4.64+0x60], R13 ;  /* 0x0000600d04003986 */ /* 0x0001ea000c101924 */
[----:B------:R-:W-:Y:S05]  /*2710*/  @!P2 BRA `(.L_x_53) ;  /* 0x000000000004a947 */ /* 0x000fea0003800000 */
[----:B------:R0:W5:Y:S02]  /*2720*/  LDG.E.LTC128B R152, desc[UR36][R6.64+0x64] ;  /* 0x0000642406987981 */ /* 0x000164000c1e1920 */
.L_x_53:
[----:B------:R-:W-:Y:S05]  /*2730*/  BSYNC B1 ;  /* 0x0000000000017941 */ /* 0x000fea0003800000 */
.L_x_52:
[----:B-----5:R-:W-:Y:S01]  /*2740*/  FMUL R12, R152, R155 ;  /* 0x0000009b980c7220 */ /* 0x020fe20000400000 */
[----:B------:R-:W-:Y:S01]  /*2750*/  ISETP.GT.AND P0, PT, R0, 0x8, P0 ;  /* 0x000000080000780c */ /* 0x000fe20000704270 */
[----:B------:R-:W-:Y:S02]  /*2760*/  BSSY B1, `(.L_x_54) ;  /* 0x0000005000017945 */ /* 0x000fe40003800000 */
[----:B------:R-:W-:-:S05]  /*2770*/  FFMA R37, R37, R154, R12 ;  /* 0x0000009a25257223 */ /* 0x000fca000000000c */
[----:B------:R0:W-:Y:S05]  /*2780*/  @P2 STG.E desc[UR36][R4.64+0x64], R37 ;  /* 0x0000642504002986 */ /* 0x0001ea000c101924 */
[----:B------:R-:W-:Y:S05]  /*2790*/  @!P0 BRA `(.L_x_55) ;  /* 0x0000000000048947 */ /* 0x000fea0003800000 */
[----:B------:R0:W5:Y:S02]  /*27a0*/  LDG.E.LTC128B R152, desc[UR36][R8.64+0x60] ;  /* 0x0000602408987981 */ /* 0x000164000c1e1920 */
.L_x_55:
[----:B------:R-:W-:Y:S05]  /*27b0*/  BSYNC B1 ;  /* 0x0000000000017941 */ /* 0x000fea0003800000 */
.L_x_54:
        /* <DEDUP_REMOVED lines=8> */
.L_x_57:
[----:B------:R-:W-:Y:S05]  /*2840*/  BSYNC B1 ;  /* 0x0000000000017941 */ /* 0x000fea0003800000 */
.L_x_56:
        /* <DEDUP_REMOVED lines=8> */
.L_x_59:
[----:B------:R-:W-:Y:S05]  /*28d0*/  BSYNC B1 ;  /* 0x0000000000017941 */ /* 0x000fea0003800000 */
.L_x_58:
[----:B0----5:R-:W-:Y:S01]  /*28e0*/  FMUL R13, R152, R155 ;  /* 0x0000009b980d7220 */ /* 0x021fe20000400000 */
[----:B------:R-:W-:Y:S01]  /*28f0*/  ISETP.GT.AND P1, PT, R0, RZ, P0 ;  /* 0x000000ff0000720c */ /* 0x000fe20000724270 */
[----:B------:R-:W-:Y:S02]  /*2900*/  BSSY B1, `(.L_x_60) ;  /* 0x0000005000017945 */ /* 0x000fe40003800000 */
[----:B------:R-:W-:-:S05]  /*2910*/  FFMA R13, R40, R154, R13 ;  /* 0x0000009a280d7223 */ /* 0x000fca000000000d */
[----:B------:R0:W-:Y:S05]  /*2920*/  @P3 STG.E desc[UR36][R4.64+0x80], R13 ;  /* 0x0000800d04003986 */ /* 0x0001ea000c101924 */
[----:B------:R-:W-:Y:S05]  /*2930*/  @!P1 BRA `(.L_x_61) ;  /* 0x0000000000049947 */ /* 0x000fea0003800000 */
[----:B------:R0:W5:Y:S02]  /*2940*/  LDG.E.LTC128B R152, desc[UR36][R6.64+0x84] ;  /* 0x0000842406987981 */ /* 0x000164000c1e1920 */
.L_x_61:
[----:B------:R-:W-:Y:S05]  /*2950*/  BSYNC B1 ;  /* 0x0000000000017941 */ /* 0x000fea0003800000 */
.L_x_60:
[----:B-----5:R-:W-:Y:S01]  /*2960*/  FMUL R12, R152, R155 ;  /* 0x0000009b980c7220 */ /* 0x020fe20000400000 */
[----:B------:R-:W-:Y:S01]  /*2970*/  ISETP.GT.AND P2, PT, R0, 0x8, P2 ;  /* 0x000000080000780c */ /* 0x000fe20001744270 */
[----:B------:R-:W-:Y:S02]  /*2980*/  BSSY B1, `(.L_x_62) ;  /* 0x0000005000017945 */ /* 0x000fe40003800000 */
[----:B------:R-:W-:-:S05]  /*2990*/  FFMA R41, R41, R154, R12 ;  /* 0x0000009a29297223 */ /* 0x000fca000000000c */
[----:B------:R0:W-:Y:S05]  /*29a0*/  @P1 STG.E desc[UR36][R4.64+0x84], R41 ;  /* 0x0000842904001986 */ /* 0x0001ea000c101924 */
[----:B------:R-:W-:Y:S05]  /*29b0*/  @!P2 BRA `(.L_x_63) ;  /* 0x000000000004a947 */ /* 0x000fea0003800000 */
[----:B------:R0:W5:Y:S02]  /*29c0*/  LDG.E.LTC128B R152, desc[UR36][R8.64+0x80] ;  /* 0x0000802408987981 */ /* 0x000164000c1e1920 */
.L_x_63:
[----:B------:R-:W-:Y:S05]  /*29d0*/  BSYNC B1 ;  /* 0x0000000000017941 */ /* 0x000fea0003800000 */
.L_x_62:
        /* <DEDUP_REMOVED lines=8> */
.L_x_65:
[----:B------:R-:W-:Y:S05]  /*2a60*/  BSYNC B1 ;  /* 0x0000000000017941 */ /* 0x000fea0003800000 */
.L_x_64:
        /* <DEDUP_REMOVED lines=8> */
.L_x_67:
[----:B------:R-:W-:Y:S05]  /*2af0*/  BSYNC B1 ;  /* 0x0000000000017941 */ /* 0x000fea0003800000 */
.L_x_66:
[----:B0----5:R-:W-:Y:S01]  /*2b00*/  FMUL R13, R152, R155 ;  /* 0x0000009b980d7220 */ /* 0x021fe20000400000 */
[----:B------:R-:W-:Y:S01]  /*2b10*/  ISETP.GT.AND P0, PT, R0, RZ, P2 ;  /* 0x000000ff0000720c */ /* 0x000fe20001704270 */
[----:B------:R-:W-:Y:S02]  /*2b20*/  BSSY B1, `(.L_x_68) ;  /* 0x0000005000017945 */ /* 0x000fe40003800000 */
[----:B------:R-:W-:-:S05]  /*2b30*/  FFMA R13, R44, R154, R13 ;  /* 0x0000009a2c0d7223 */ /* 0x000fca000000000d */
[----:B------:R0:W-:Y:S05]  /*2b40*/  @P3 STG.E desc[UR36][R4.64+0xa0], R13 ;  /* 0x0000a00d04003986 */ /* 0x0001ea000c101924 */
[----:B------:R-:W-:Y:S05]  /*2b50*/  @!P0 BRA `(.L_x_69) ;  /* 0x0000000000048947 */ /* 0x000fea0003800000 */
[----:B------:R0:W5:Y:S02]  /*2b60*/  LDG.E.LTC128B R152, desc[UR36][R6.64+0xa4] ;  /* 0x0000a42406987981 */ /* 0x000164000c1e1920 */
.L_x_69:
[----:B------:R-:W-:Y:S05]  /*2b70*/  BSYNC B1 ;  /* 0x0000000000017941 */ /* 0x000fea0003800000 */
.L_x_68:
[----:B-----5:R-:W-:Y:S01]  /*2b80*/  FMUL R12, R152, R155 ;  /* 0x0000009b980c7220 */ /* 0x020fe20000400000 */
[----:B------:R-:W-:Y:S01]  /*2b90*/  ISETP.GT.AND P1, PT, R0, 0x8, P1 ;  /* 0x000000080000780c */ /* 0x000fe20000f24270 */
[----:B------:R-:W-:Y:S02]  /*2ba0*/  BSSY B1, `(.L_x_70) ;  /* 0x0000005000017945 */ /* 0x000fe40003800000 */
[----:B------:R-:W-:-:S05]  /*2bb0*/  FFMA R45, R45, R154, R12 ;  /* 0x0000009a2d2d7223 */ /* 0x000fca000000000c */
[----:B------:R0:W-:Y:S05]  /*2bc0*/  @P0 STG.E desc[UR36][R4.64+0xa4], R45 ;  /* 0x0000a42d04000986 */ /* 0x0001ea000c101924 */
[----:B------:R-:W-:Y:S05]  /*2bd0*/  @!P1 BRA `(.L_x_71) ;  /* 0x0000000000049947 */ /* 0x000fea0003800000 */
[----:B------:R0:W5:Y:S02]  /*2be0*/  LDG.E.LTC128B R152, desc[UR36][R8.64+0xa0] ;  /* 0x0000a02408987981 */ /* 0x000164000c1e1920 */
.L_x_71:
[----:B------:R-:W-:Y:S05]  /*2bf0*/  BSYNC B1 ;  /* 0x0000000000017941 */ /* 0x000fea0003800000 */
.L_x_70:
        /* <DEDUP_REMOVED lines=8> */
.L_x_73:
[----:B------:R-:W-:Y:S05]  /*2c80*/  BSYNC B1 ;  /* 0x0000000000017941 */ /* 0x000fea0003800000 */
.L_x_72:
        /* <DEDUP_REMOVED lines=8> */
.L_x_75:
[----:B------:R-:W-:Y:S05]  /*2d10*/  BSYNC B1 ;  /* 0x0000000000017941 */ /* 0x000fea0003800000 */
.L_x_74:
[----:B0----5:R-:W-:Y:S01]  /*2d20*/  FMUL R13, R152, R155 ;  /* 0x0000009b980d7220 */ /* 0x021fe20000400000 */
[----:B------:R-:W-:Y:S01]  /*2d30*/  ISETP.GT.AND P2, PT, R0, RZ, P1 ;  /* 0x000000ff0000720c */ /* 0x000fe20000f44270 */
[----:B------:R-:W-:Y:S02]  /*2d40*/  BSSY B1, `(.L_x_76) ;  /* 0x0000005000017945 */ /* 0x000fe40003800000 */
[----:B------:R-:W-:-:S05]  /*2d50*/  FFMA R13, R48, R154, R13 ;  /* 0x0000009a300d7223 */ /* 0x000fca000000000d */
[----:B------:R0:W-:Y:S05]  /*2d60*/  @P3 STG.E desc[UR36][R4.64+0xc0], R13 ;  /* 0x0000c00d04003986 */ /* 0x0001ea000c101924 */
[----:B------:R-:W-:Y:S05]  /*2d70*/  @!P2 BRA `(.L_x_77) ;  /* 0x000000000004a947 */ /* 0x000fea0003800000 */
[----:B------:R0:W5:Y:S02]  /*2d80*/  LDG.E.LTC128B R152, desc[UR36][R6.64+0xc4] ;  /* 0x0000c42406987981 */ /* 0x000164000c1e1920 */
.L_x_77:
[----:B------:R-:W-:Y:S05]  /*2d90*/  BSYNC B1 ;  /* 0x0000000000017941 */ /* 0x000fea0003800000 */
.L_x_76:
[----:B-----5:R-:W-:Y:S01]  /*2da0*/  FMUL R12, R152, R155 ;  /* 0x0000009b980c7220 */ /* 0x020fe20000400000 */
[----:B------:R-:W-:Y:S01]  /*2db0*/  ISETP.GT.AND P0, PT, R0, 0x8, P0 ;  /* 0x000000080000780c */ /* 0x000fe20000704270 */
[----:B------:R-:W-:Y:S02]  /*2dc0*/  BSSY B1, `(.L_x_78) ;  /* 0x0000005000017945 */ /* 0x000fe40003800000 */
[----:B------:R-:W-:-:S05]  /*2dd0*/  FFMA R49, R49, R154, R12 ;  /* 0x0000009a31317223 */ /* 0x000fca000000000c */
[----:B------:R0:W-:Y:S05]  /*2de0*/  @P2 STG.E desc[UR36][R4.64+0xc4], R49 ;  /* 0x0000c43104002986 */ /* 0x0001ea000c101924 */
[----:B------:R-:W-:Y:S05]  /*2df0*/  @!P0 BRA `(.L_x_79) ;  /* 0x0000000000048947 */ /* 0x000fea0003800000 */
[----:B------:R0:W5:Y:S02]  /*2e00*/  LDG.E.LTC128B R152, desc[UR36][R8.64+0xc0] ;  /* 0x0000c02408987981 */ /* 0x000164000c1e1920 */
.L_x_79:
[----:B------:R-:W-:Y:S05]  /*2e10*/  BSYNC B1 ;  /* 0x0000000000017941 */ /* 0x000fea0003800000 */
.L_x_78:
        /* <DEDUP_REMOVED lines=8> */
.L_x_81:
[----:B------:R-:W-:Y:S05]  /*2ea0*/  BSYNC B1 ;  /* 0x0000000000017941 */ /* 0x000fea0003800000 */
.L_x_80:
        /* <DEDUP_REMOVED lines=8> */
.L_x_83:
[----:B------:R-:W-:Y:S05]  /*2f30*/  BSYNC B1 ;  /* 0x0000000000017941 */ /* 0x000fea0003800000 */
.L_x_82:
[----:B0----5:R-:W-:Y:S01]  /*2f40*/  FMUL R13, R152, R155 ;  /* 0x0000009b980d7220 */ /* 0x021fe20000400000 */
[----:B------:R-:W-:Y:S01]  /*2f50*/  ISETP.GT.AND P1, PT, R0, RZ, P0 ;  /* 0x000000ff0000720c */ /* 0x000fe20000724270 */
[----:B------:R-:W-:Y:S02]  /*2f60*/  BSSY B1, `(.L_x_84) ;  /* 0x0000005000017945 */ /* 0x000fe40003800000 */
[----:B------:R-:W-:-:S05]  /*2f70*/  FFMA R13, R52, R154, R13 ;  /* 0x0000009a340d7223 */ /* 0x000fca000000000d */
[----:B------:R0:W-:Y:S05]  /*2f80*/  @P3 STG.E desc[UR36][R4.64+0xe0], R13 ;  /* 0x0000e00d04003986 */ /* 0x0001ea000c101924 */
[----:B------:R-:W-:Y:S05]  /*2f90*/  @!P1 BRA `(.L_x_85) ;  /* 0x0000000000049947 */ /* 0x000fea0003800000 */
[----:B------:R0:W5:Y:S02]  /*2fa0*/  LDG.E.LTC128B R152, desc[UR36][R6.64+0xe4] ;  /* 0x0000e42406987981 */ /* 0x000164000c1e1920 */
.L_x_85:
[----:B------:R-:W-:Y:S05]  /*2fb0*/  BSYNC B1 ;  /* 0x0000000000017941 */ /* 0x000fea0003800000 */
.L_x_84:
[----:B-----5:R-:W-:Y:S01]  /*2fc0*/  FMUL R12, R152, R155 ;  /* 0x0000009b980c7220 */ /* 0x020fe20000400000 */
[----:B------:R-:W-:Y:S01]  /*2fd0*/  ISETP.GT.AND P2, PT, R0, 0x8, P2 ;  /* 0x000000080000780c */ /* 0x000fe20001744270 */
[----:B------:R-:W-:Y:S02]  /*2fe0*/  BSSY B1, `(.L_x_86) ;  /* 0x0000005000017945 */ /* 0x000fe40003800000 */
[----:B------:R-:W-:-:S05]  /*2ff0*/  FFMA R53, R53, R154, R12 ;  /* 0x0000009a35357223 */ /* 0x000fca000000000c */
[----:B------:R0:W-:Y:S05]  /*3000*/  @P1 STG.E desc[UR36][R4.64+0xe4], R53 ;  /* 0x0000e43504001986 */ /* 0x0001ea000c101924 */
[----:B------:R-:W-:Y:S05]  /*3010*/  @!P2 BRA `(.L_x_87) ;  /* 0x000000000004a947 */ /* 0x000fea0003800000 */
[----:B------:R0:W5:Y:S02]  /*3020*/  LDG.E.LTC128B R152, desc[UR36][R8.64+0xe0] ;  /* 0x0000e02408987981 */ /* 0x000164000c1e1920 */
.L_x_87:
[----:B------:R-:W-:Y:S05]  /*3030*/  BSYNC B1 ;  /* 0x0000000000017941 */ /* 0x000fea0003800000 */
.L_x_86:
        /* <DEDUP_REMOVED lines=8> */
.L_x_89:
[----:B------:R-:W-:Y:S05]  /*30c0*/  BSYNC B1 ;  /* 0x0000000000017941 */ /* 0x000fea0003800000 */
.L_x_88:
        /* <DEDUP_REMOVED lines=8> */
.L_x_91:
[----:B------:R-:W-:Y:S05]  /*3150*/  BSYNC B1 ;  /* 0x0000000000017941 */ /* 0x000fea0003800000 */
.L_x_90:
[----:B0----5:R-:W-:Y:S01]  /*3160*/  FMUL R13, R152, R155 ;  /* 0x0000009b980d7220 */ /* 0x021fe20000400000 */
[----:B------:R-:W-:Y:S01]  /*3170*/  ISETP.GT.AND P0, PT, R0, RZ, P2 ;  /* 0x000000ff0000720c */ /* 0x000fe20001704270 */
[----:B------:R-:W-:Y:S02]  /*3180*/  BSSY B1, `(.L_x_92) ;  /* 0x0000005000017945 */ /* 0x000fe40003800000 */
[----:B------:R-:W-:-:S05]  /*3190*/  FFMA R13, R56, R154, R13 ;  /* 0x0000009a380d7223 */ /* 0x000fca000000000d */
[----:B------:R0:W-:Y:S05]  /*31a0*/  @P3 STG.E desc[UR36][R4.64+0x100], R13 ;  /* 0x0001000d04003986 */ /* 0x0001ea000c101924 */
[----:B------:R-:W-:Y:S05]  /*31b0*/  @!P0 BRA `(.L_x_93) ;  /* 0x0000000000048947 */ /* 0x000fea0003800000 */
[----:B------:R0:W5:Y:S02]  /*31c0*/  LDG.E.LTC128B R152, desc[UR36][R6.64+0x104] ;  /* 0x0001042406987981 */ /* 0x000164000c1e1920 */
.L_x_93:
[----:B------:R-:W-:Y:S05]  /*31d0*/  BSYNC B1 ;  /* 0x0000000000017941 */ /* 0x000fea0003800000 */
.L_x_92:
[----:B-----5:R-:W-:Y:S01]  /*31e0*/  FMUL R12, R152, R155 ;  /* 0x0000009b980c7220 */ /* 0x020fe20000400000 */
[----:B------:R-:W-:Y:S01]  /*31f0*/  ISETP.GT.AND P1, PT, R0, 0x8, P1 ;  /* 0x000000080000780c */ /* 0x000fe20000f24270 */
[----:B------:R-:W-:Y:S02]  /*3200*/  BSSY B1, `(.L_x_94) ;  /* 0x0000005000017945 */ /* 0x000fe40003800000 */
[----:B------:R-:W-:-:S05]  /*3210*/  FFMA R57, R57, R154, R12 ;  /* 0x0000009a39397223 */ /* 0x000fca000000000c */
[----:B------:R0:W-:Y:S05]  /*3220*/  @P0 STG.E desc[UR36][R4.64+0x104], R57 ;  /* 0x0001043904000986 */ /* 0x0001ea000c101924 */
[----:B------:R-:W-:Y:S05]  /*3230*/  @!P1 BRA `(.L_x_95) ;  /* 0x0000000000049947 */ /* 0x000fea0003800000 */
[----:B------:R0:W5:Y:S02]  /*3240*/  LDG.E.LTC128B R152, desc[UR36][R8.64+0x100] ;  /* 0x0001002408987981 */ /* 0x000164000c1e1920 */
.L_x_95:
[----:B------:R-:W-:Y:S05]  /*3250*/  BSYNC B1 ;  /* 0x0000000000017941 */ /* 0x000fea0003800000 */
.L_x_94:
        /* <DEDUP_REMOVED lines=8> */
.L_x_97:
[----:B------:R-:W-:Y:S05]  /*32e0*/  BSYNC B1 ;  /* 0x0000000000017941 */ /* 0x000fea0003800000 */
.L_x_96:
        /* <DEDUP_REMOVED lines=8> */
.L_x_99:
[----:B------:R-:W-:Y:S05]  /*3370*/  BSYNC B1 ;  /* 0x0000000000017941 */ /* 0x000fea0003800000 */
.L_x_98:
[----:B0----5:R-:W-:Y:S01]  /*3380*/  FMUL R13, R152, R155 ;  /* 0x0000009b980d7220 */ /* 0x021fe20000400000 */
[----:B------:R-:W-:Y:S01]  /*3390*/  ISETP.GT.AND P2, PT, R0, RZ, P1 ;  /* 0x000000ff0000720c */ /* 0x000fe20000f44270 */
[----:B------:R-:W-:Y:S02]  /*33a0*/  BSSY B1, `(.L_x_100) ;  /* 0x0000005000017945 */ /* 0x000fe40003800000 */
[----:B------:R-:W-:-:S05]  /*33b0*/  FFMA R13, R60, R154, R13 ;  /* 0x0000009a3c0d7223 */ /* 0x000fca000000000d */
[----:B------:R0:W-:Y:S05]  /*33c0*/  @P3 STG.E desc[UR36][R4.64+0x120], R13 ;  /* 0x0001200d04003986 */ /* 0x0001ea000c101924 */
[----:B------:R-:W-:Y:S05]  /*33d0*/  @!P2 BRA `(.L_x_101) ;  /* 0x000000000004a947 */ /* 0x000fea0003800000 */
[----:B------:R0:W5:Y:S02]  /*33e0*/  LDG.E.LTC128B R152, desc[UR36][R6.64+0x124] ;  /* 0x0001242406987981 */ /* 0x000164000c1e1920 */
.L_x_101:
[----:B------:R-:W-:Y:S05]  /*33f0*/  BSYNC B1 ;  /* 0x0000000000017941 */ /* 0x000fea0003800000 */
.L_x_100:
[----:B-----5:R-:W-:Y:S01]  /*3400*/  FMUL R12, R152, R155 ;  /* 0x0000009b980c7220 */ /* 0x020fe20000400000 */
[----:B------:R-:W-:Y:S01]  /*3410*/  ISETP.GT.AND P0, PT, R0, 0x8, P0 ;  /* 0x000000080000780c */ /* 0x000fe20000704270 */
[----:B------:R-:W-:Y:S02]  /*3420*/  BSSY B1, `(.L_x_102) ;  /* 0x0000005000017945 */ /* 0x000fe40003800000 */
[----:B------:R-:W-:-:S05]  /*3430*/  FFMA R61, R61, R154, R12 ;  /* 0x0000009a3d3d7223 */ /* 0x000fca000000000c */
[----:B------:R0:W-:Y:S05]  /*3440*/  @P2 STG.E desc[UR36][R4.64+0x124], R61 ;  /* 0x0001243d04002986 */ /* 0x0001ea000c101924 */
[----:B------:R-:W-:Y:S05]  /*3450*/  @!P0 BRA `(.L_x_103) ;  /* 0x0000000000048947 */ /* 0x000fea0003800000 */
[----:B------:R0:W5:Y:S02]  /*3460*/  LDG.E.LTC128B R152, desc[UR36][R8.64+0x120] ;  /* 0x0001202408987981 */ /* 0x000164000c1e1920 */
.L_x_103:
[----:B------:R-:W-:Y:S05]  /*3470*/  BSYNC B1 ;  /* 0x0000000000017941 */ /* 0x000fea0003800000 */
.L_x_102:
        /* <DEDUP_REMOVED lines=8> */
.L_x_105:
[----:B------:R-:W-:Y:S05]  /*3500*/  BSYNC B1 ;  /* 0x0000000000017941 */ /* 0x000fea0003800000 */
.L_x_104:
        /* <DEDUP_REMOVED lines=8> */
.L_x_107:
[----:B------:R-:W-:Y:S05]  /*3590*/  BSYNC B1 ;  /* 0x0000000000017941 */ /* 0x000fea0003800000 */
.L_x_106:
[----:B0----5:R-:W-:Y:S01]  /*35a0*/  FMUL R13, R152, R155 ;  /* 0x0000009b980d7220 */ /* 0x021fe20000400000 */
[----:B------:R-:W-:Y:S01]  /*35b0*/  ISETP.GT.AND P1, PT, R0, RZ, P0 ;  /* 0x000000ff0000720c */ /* 0x000fe20000724270 */
[----:B------:R-:W-:Y:S02]  /*35c0*/  BSSY B1, `(.L_x_108) ;  /* 0x0000005000017945 */ /* 0x000fe40003800000 */
[----:B------:R-:W-:-:S05]  /*35d0*/  FFMA R13, R64, R154, R13 ;  /* 0x0000009a400d7223 */ /* 0x000fca000000000d */
[----:B------:R0:W-:Y:S05]  /*35e0*/  @P3 STG.E desc[UR36][R4.64+0x140], R13 ;  /* 0x0001400d04003986 */ /* 0x0001ea000c101924 */
[----:B------:R-:W-:Y:S05]  /*35f0*/  @!P1 BRA `(.L_x_109) ;  /* 0x0000000000049947 */ /* 0x000fea0003800000 */
[----:B------:R0:W5:Y:S02]  /*3600*/  LDG.E.LTC128B R152, desc[UR36][R6.64+0x144] ;  /* 0x0001442406987981 */ /* 0x000164000c1e1920 */
.L_x_109:
[----:B------:R-:W-:Y:S05]  /*3610*/  BSYNC B1 ;  /* 0x0000000000017941 */ /* 0x000fea0003800000 */
.L_x_108:
[----:B-----5:R-:W-:Y:S01]  /*3620*/  FMUL R12, R152, R155 ;  /* 0x0000009b980c7220 */ /* 0x020fe20000400000 */
[----:B------:R-:W-:Y:S01]  /*3630*/  ISETP.GT.AND P2, PT, R0, 0x8, P2 ;  /* 0x000000080000780c */ /* 0x000fe20001744270 */
[----:B------:R-:W-:Y:S02]  /*3640*/  BSSY B1, `(.L_x_110) ;  /* 0x0000005000017945 */ /* 0x000fe40003800000 */
[----:B------:R-:W-:-:S05]  /*3650*/  FFMA R65, R65, R154, R12 ;  /* 0x0000009a41417223 */ /* 0x000fca000000000c */
[----:B------:R0:W-:Y:S05]  /*3660*/  @P1 STG.E desc[UR36][R4.64+0x144], R65 ;  /* 0x0001444104001986 */ /* 0x0001ea000c101924 */
[----:B------:R-:W-:Y:S05]  /*3670*/  @!P2 BRA `(.L_x_111) ;  /* 0x000000000004a947 */ /* 0x000fea0003800000 */
[----:B------:R0:W5:Y:S02]  /*3680*/  LDG.E.LTC128B R152, desc[UR36][R8.64+0x140] ;  /* 0x0001402408987981 */ /* 0x000164000c1e1920 */
.L_x_111:
[----:B------:R-:W-:Y:S05]  /*3690*/  BSYNC B1 ;  /* 0x0000000000017941 */ /* 0x000fea0003800000 */
.L_x_110:
        /* <DEDUP_REMOVED lines=8> */
.L_x_113:
[----:B------:R-:W-:Y:S05]  /*3720*/  BSYNC B1 ;  /* 0x0000000000017941 */ /* 0x000fea0003800000 */
.L_x_112:
        /* <DEDUP_REMOVED lines=8> */
.L_x_115:
[----:B------:R-:W-:Y:S05]  /*37b0*/  BSYNC B1 ;  /* 0x0000000000017941 */ /* 0x000fea0003800000 */
.L_x_114:
[----:B0----5:R-:W-:Y:S01]  /*37c0*/  FMUL R13, R152, R155 ;  /* 0x0000009b980d7220 */ /* 0x021fe20000400000 */
[----:B------:R-:W-:Y:S01]  /*37d0*/  ISETP.GT.AND P0, PT, R0, RZ, P2 ;  /* 0x000000ff0000720c */ /* 0x000fe20001704270 */
[----:B------:R-:W-:Y:S02]  /*37e0*/  BSSY B1, `(.L_x_116) ;  /* 0x0000005000017945 */ /* 0x000fe40003800000 */
[----:B------:R-:W-:-:S05]  /*37f0*/  FFMA R13, R68, R154, R13 ;  /* 0x0000009a440d7223 */ /* 0x000fca000000000d */
[----:B------:R0:W-:Y:S05]  /*3800*/  @P3 STG.E desc[UR36][R4.64+0x160], R13 ;  /* 0x0001600d04003986 */ /* 0x0001ea000c101924 */
[----:B------:R-:W-:Y:S05]  /*3810*/  @!P0 BRA `(.L_x_117) ;  /* 0x0000000000048947 */ /* 0x000fea0003800000 */
[----:B------:R0:W5:Y:S02]  /*3820*/  LDG.E.LTC128B R152, desc[UR36][R6.64+0x164] ;  /* 0x0001642406987981 */ /* 0x000164000c1e1920 */
.L_x_117:
[----:B------:R-:W-:Y:S05]  /*3830*/  BSYNC B1 ;  /* 0x0000000000017941 */ /* 0x000fea0003800000 */
.L_x_116:
[----:B-----5:R-:W-:Y:S01]  /*3840*/  FMUL R12, R152, R155 ;  /* 0x0000009b980c7220 */ /* 0x020fe20000400000 */
[----:B------:R-:W-:Y:S01]  /*3850*/  ISETP.GT.AND P1, PT, R0, 0x8, P1 ;  /* 0x000000080000780c */ /* 0x000fe20000f24270 */
[----:B------:R-:W-:Y:S02]  /*3860*/  BSSY B1, `(.L_x_118) ;  /* 0x0000005000017945 */ /* 0x000fe40003800000 */
[----:B------:R-:W-:-:S05]  /*3870*/  FFMA R69, R69, R154, R12 ;  /* 0x0000009a45457223 */ /* 0x000fca000000000c */
[----:B------:R0:W-:Y:S05]  /*3880*/  @P0 STG.E desc[UR36][R4.64+0x164], R69 ;  /* 0x0001644504000986 */ /* 0x0001ea000c101924 */
[----:B------:R-:W-:Y:S05]  /*3890*/  @!P1 BRA `(.L_x_119) ;  /* 0x0000000000049947 */ /* 0x000fea0003800000 */
[----:B------:R0:W5:Y:S02]  /*38a0*/  LDG.E.LTC128B R152, desc[UR36][R8.64+0x160] ;  /* 0x0001602408987981 */ /* 0x000164000c1e1920 */
.L_x_119:
[----:B------:R-:W-:Y:S05]  /*38b0*/  BSYNC B1 ;  /* 0x0000000000017941 */ /* 0x000fea0003800000 */
.L_x_118:
        /* <DEDUP_REMOVED lines=8> */
.L_x_121:
[----:B------:R-:W-:Y:S05]  /*3940*/  BSYNC B1 ;  /* 0x0000000000017941 */ /* 0x000fea0003800000 */
.L_x_120:
        /* <DEDUP_REMOVED lines=8> */
.L_x_123:
[----:B------:R-:W-:Y:S05]  /*39d0*/  BSYNC B1 ;  /* 0x0000000000017941 */ /* 0x000fea0003800000 */
.L_x_122:
[----:B0----5:R-:W-:Y:S01]  /*39e0*/  FMUL R13, R152, R155 ;  /* 0x0000009b980d7220 */ /* 0x021fe20000400000 */
[----:B------:R-:W-:Y:S01]  /*39f0*/  ISETP.GT.AND P2, PT, R0, RZ, P1 ;  /* 0x000000ff0000720c */ /* 0x000fe20000f44270 */
[----:B------:R-:W-:Y:S02]  /*3a00*/  BSSY B1, `(.L_x_124) ;  /* 0x0000005000017945 */ /* 0x000fe40003800000 */
[----:B------:R-:W-:-:S05]  /*3a10*/  FFMA R13, R72, R154, R13 ;  /* 0x0000009a480d7223 */ /* 0x000fca000000000d */
[----:B------:R0:W-:Y:S05]  /*3a20*/  @P3 STG.E desc[UR36][R4.64+0x180], R13 ;  /* 0x0001800d04003986 */ /* 0x0001ea000c101924 */
[----:B------:R-:W-:Y:S05]  /*3a30*/  @!P2 BRA `(.L_x_125) ;  /* 0x000000000004a947 */ /* 0x000fea0003800000 */
[----:B------:R0:W5:Y:S02]  /*3a40*/  LDG.E.LTC128B R152, desc[UR36][R6.64+0x184] ;  /* 0x0001842406987981 */ /* 0x000164000c1e1920 */
.L_x_125:
[----:B------:R-:W-:Y:S05]  /*3a50*/  BSYNC B1 ;  /* 0x0000000000017941 */ /* 0x000fea0003800000 */
.L_x_124:
[----:B-----5:R-:W-:Y:S01]  /*3a60*/  FMUL R12, R152, R155 ;  /* 0x0000009b980c7220 */ /* 0x020fe20000400000 */
[----:B------:R-:W-:Y:S01]  /*3a70*/  ISETP.GT.AND P0, PT, R0, 0x8, P0 ;  /* 0x000000080000780c */ /* 0x000fe20000704270 */
[----:B------:R-:W-:Y:S02]  /*3a80*/  BSSY B1, `(.L_x_126) ;  /* 0x0000005000017945 */ /* 0x000fe40003800000 */
[----:B------:R-:W-:-:S05]  /*3a90*/  FFMA R73, R73, R154, R12 ;  /* 0x0000009a49497223 */ /* 0x000fca000000000c */
[----:B------:R0:W-:Y:S05]  /*3aa0*/  @P2 STG.E desc[UR36][R4.64+0x184], R73 ;  /* 0x0001844904002986 */ /* 0x0001ea000c101924 */
[----:B------:R-:W-:Y:S05]  /*3ab0*/  @!P0 BRA `(.L_x_127) ;  /* 0x0000000000048947 */ /* 0x000fea0003800000 */
[----:B------:R0:W5:Y:S02]  /*3ac0*/  LDG.E.LTC128B R152, desc[UR36][R8.64+0x180] ;  /* 0x0001802408987981 */ /* 0x000164000c1e1920 */
.L_x_127:
[----:B------:R-:W-:Y:S05]  /*3ad0*/  BSYNC B1 ;  /* 0x0000000000017941 */ /* 0x000fea0003800000 */
.L_x_126:
        /* <DEDUP_REMOVED lines=8> */
.L_x_129:
[----:B------:R-:W-:Y:S05]  /*3b60*/  BSYNC B1 ;  /* 0x0000000000017941 */ /* 0x000fea0003800000 */
.L_x_128:
        /* <DEDUP_REMOVED lines=8> */
.L_x_131:
[----:B------:R-:W-:Y:S05]  /*3bf0*/  BSYNC B1 ;  /* 0x0000000000017941 */ /* 0x000fea0003800000 */
.L_x_130:
[----:B0----5:R-:W-:Y:S01]  /*3c00*/  FMUL R13, R152, R155 ;  /* 0x0000009b980d7220 */ /* 0x021fe20000400000 */
[----:B------:R-:W-:Y:S01]  /*3c10*/  ISETP.GT.AND P1, PT, R0, RZ, P0 ;  /* 0x000000ff0000720c */ /* 0x000fe20000724270 */
[----:B------:R-:W-:Y:S02]  /*3c20*/  BSSY B1, `(.L_x_132) ;  /* 0x0000005000017945 */ /* 0x000fe40003800000 */
[----:B------:R-:W-:-:S05]  /*3c30*/  FFMA R13, R76, R154, R13 ;  /* 0x0000009a4c0d7223 */ /* 0x000fca000000000d */
[----:B------:R0:W-:Y:S05]  /*3c40*/  @P3 STG.E desc[UR36][R4.64+0x1a0], R13 ;  /* 0x0001a00d04003986 */ /* 0x0001ea000c101924 */
[----:B------:R-:W-:Y:S05]  /*3c50*/  @!P1 BRA `(.L_x_133) ;  /* 0x0000000000049947 */ /* 0x000fea0003800000 */
[----:B------:R0:W5:Y:S02]  /*3c60*/  LDG.E.LTC128B R152, desc[UR36][R6.64+0x1a4] ;  /* 0x0001a42406987981 */ /* 0x000164000c1e1920 */
.L_x_133:
[----:B------:R-:W-:Y:S05]  /*3c70*/  BSYNC B1 ;  /* 0x0000000000017941 */ /* 0x000fea0003800000 */
.L_x_132:
[----:B-----5:R-:W-:Y:S01]  /*3c80*/  FMUL R12, R152, R155 ;  /* 0x0000009b980c7220 */ /* 0x020fe20000400000 */
[----:B------:R-:W-:Y:S01]  /*3c90*/  ISETP.GT.AND P2, PT, R0, 0x8, P2 ;  /* 0x000000080000780c */ /* 0x000fe20001744270 */
[----:B------:R-:W-:Y:S02]  /*3ca0*/  BSSY B1, `(.L_x_134) ;  /* 0x0000005000017945 */ /* 0x000fe40003800000 */
[----:B------:R-:W-:-:S05]  /*3cb0*/  FFMA R77, R77, R154, R12 ;  /* 0x0000009a4d4d7223 */ /* 0x000fca000000000c */
[----:B------:R0:W-:Y:S05]  /*3cc0*/  @P1 STG.E desc[UR36][R4.64+0x1a4], R77 ;  /* 0x0001a44d04001986 */ /* 0x0001ea000c101924 */
[----:B------:R-:W-:Y:S05]  /*3cd0*/  @!P2 BRA `(.L_x_135) ;  /* 0x000000000004a947 */ /* 0x000fea0003800000 */
[----:B------:R0:W5:Y:S02]  /*3ce0*/  LDG.E.LTC128B R152, desc[UR36][R8.64+0x1a0] ;  /* 0x0001a02408987981 */ /* 0x000164000c1e1920 */
.L_x_135:
[----:B------:R-:W-:Y:S05]  /*3cf0*/  BSYNC B1 ;  /* 0x0000000000017941 */ /* 0x000fea0003800000 */
.L_x_134:
        /* <DEDUP_REMOVED lines=8> */
.L_x_137:
[----:B------:R-:W-:Y:S05]  /*3d80*/  BSYNC B1 ;  /* 0x0000000000017941 */ /* 0x000fea0003800000 */
.L_x_136:
        /* <DEDUP_REMOVED lines=8> */
.L_x_139:
[----:B------:R-:W-:Y:S05]  /*3e10*/  BSYNC B1 ;  /* 0x0000000000017941 */ /* 0x000fea0003800000 */
.L_x_138:
[----:B0----5:R-:W-:Y:S01]  /*3e20*/  FMUL R13, R152, R155 ;  /* 0x0000009b980d7220 */ /* 0x021fe20000400000 */
[----:B------:R-:W-:Y:S01]  /*3e30*/  ISETP.GT.AND P0, PT, R0, RZ, P2 ;  /* 0x000000ff0000720c */ /* 0x000fe20001704270 */
[----:B------:R-:W-:Y:S02]  /*3e40*/  BSSY B1, `(.L_x_140) ;  /* 0x0000005000017945 */ /* 0x000fe40003800000 */
[----:B------:R-:W-:-:S05]  /*3e50*/  FFMA R13, R80, R154, R13 ;  /* 0x0000009a500d7223 */ /* 0x000fca000000000d */
[----:B------:R0:W-:Y:S05]  /*3e60*/  @P3 STG.E desc[UR36][R4.64+0x1c0], R13 ;  /* 0x0001c00d04003986 */ /* 0x0001ea000c101924 */
[----:B------:R-:W-:Y:S05]  /*3e70*/  @!P0 BRA `(.L_x_141) ;  /* 0x0000000000048947 */ /* 0x000fea0003800000 */
[----:B------:R0:W5:Y:S02]  /*3e80*/  LDG.E.LTC128B R152, desc[UR36][R6.64+0x1c4] ;  /* 0x0001c42406987981 */ /* 0x000164000c1e1920 */
.L_x_141:
[----:B------:R-:W-:Y:S05]  /*3e90*/  BSYNC B1 ;  /* 0x0000000000017941 */ /* 0x000fea0003800000 */
.L_x_140:
[----:B-----5:R-:W-:Y:S01]  /*3ea0*/  FMUL R12, R152, R155 ;  /* 0x0000009b980c7220 */ /* 0x020fe20000400000 */
[----:B------:R-:W-:Y:S01]  /*3eb0*/  ISETP.GT.AND P1, PT, R0, 0x8, P1 ;  /* 0x000000080000780c */ /* 0x000fe20000f24270 */
[----:B------:R-:W-:Y:S02]  /*3ec0*/  BSSY B1, `(.L_x_142) ;  /* 0x0000005000017945 */ /* 0x000fe40003800000 */
[----:B------:R-:W-:-:S05]  /*3ed0*/  FFMA R81, R81, R154, R12 ;  /* 0x0000009a51517223 */ /* 0x000fca000000000c */
[----:B------:R0:W-:Y:S05]  /*3ee0*/  @P0 STG.E desc[UR36][R4.64+0x1c4], R81 ;  /* 0x0001c45104000986 */ /* 0x0001ea000c101924 */
[----:B------:R-:W-:Y:S05]  /*3ef0*/  @!P1 BRA `(.L_x_143) ;  /* 0x0000000000049947 */ /* 0x000fea0003800000 */
[----:B------:R0:W5:Y:S02]  /*3f00*/  LDG.E.LTC128B R152, desc[UR36][R8.64+0x1c0] ;  /* 0x0001c02408987981 */ /* 0x000164000c1e1920 */
.L_x_143:
[----:B------:R-:W-:Y:S05]  /*3f10*/  BSYNC B1 ;  /* 0x0000000000017941 */ /* 0x000fea0003800000 */
.L_x_142:
        /* <DEDUP_REMOVED lines=8> */
.L_x_145:
[----:B------:R-:W-:Y:S05]  /*3fa0*/  BSYNC B1 ;  /* 0x0000000000017941 */ /* 0x000fea0003800000 */
.L_x_144:
        /* <DEDUP_REMOVED lines=8> */
.L_x_147:
[----:B------:R-:W-:Y:S05]  /*4030*/  BSYNC B1 ;  /* 0x0000000000017941 */ /* 0x000fea0003800000 */
.L_x_146:
[----:B0----5:R-:W-:Y:S01]  /*4040*/  FMUL R13, R152, R155 ;  /* 0x0000009b980d7220 */ /* 0x021fe20000400000 */
[----:B------:R-:W-:Y:S01]  /*4050*/  ISETP.GT.AND P2, PT, R0, RZ, P1 ;  /* 0x000000ff0000720c */ /* 0x000fe20000f44270 */
[----:B------:R-:W-:Y:S02]  /*4060*/  BSSY B1, `(.L_x_148) ;  /* 0x0000005000017945 */ /* 0x000fe40003800000 */
[----:B------:R-:W-:-:S05]  /*4070*/  FFMA R13, R84, R154, R13 ;  /* 0x0000009a540d7223 */ /* 0x000fca000000000d */
[----:B------:R0:W-:Y:S05]  /*4080*/  @P3 STG.E desc[UR36][R4.64+0x1e0], R13 ;  /* 0x0001e00d04003986 */ /* 0x0001ea000c101924 */
[----:B------:R-:W-:Y:S05]  /*4090*/  @!P2 BRA `(.L_x_149) ;  /* 0x000000000004a947 */ /* 0x000fea0003800000 */
[----:B------:R0:W5:Y:S02]  /*40a0*/  LDG.E.LTC128B R152, desc[UR36][R6.64+0x1e4] ;  /* 0x0001e42406987981 */ /* 0x000164000c1e1920 */
.L_x_149:
[----:B------:R-:W-:Y:S05]  /*40b0*/  BSYNC B1 ;  /* 0x0000000000017941 */ /* 0x000fea0003800000 */
.L_x_148:
[----:B-----5:R-:W-:Y:S01]  /*40c0*/  FMUL R12, R152, R155 ;  /* 0x0000009b980c7220 */ /* 0x020fe20000400000 */
[----:B------:R-:W-:Y:S01]  /*40d0*/  ISETP.GT.AND P0, PT, R0, 0x8, P0 ;  /* 0x000000080000780c */ /* 0x000fe20000704270 */
[----:B------:R-:W-:Y:S02]  /*40e0*/  BSSY B1, `(.L_x_150) ;  /* 0x0000005000017945 */ /* 0x000fe40003800000 */
[----:B------:R-:W-:-:S05]  /*40f0*/  FFMA R85, R85, R154, R12 ;  /* 0x0000009a55557223 */ /* 0x000fca000000000c */
[----:B------:R0:W-:Y:S05]  /*4100*/  @P2 STG.E desc[UR36][R4.64+0x1e4], R85 ;  /* 0x0001e45504002986 */ /* 0x0001ea000c101924 */
[----:B------:R-:W-:Y:S05]  /*4110*/  @!P0 BRA `(.L_x_151) ;  /* 0x0000000000048947 */ /* 0x000fea0003800000 */
[----:B------:R0:W5:Y:S02]  /*4120*/  LDG.E.LTC128B R152, desc[UR36][R8.64+0x1e0] ;  /* 0x0001e02408987981 */ /* 0x000164000c1e1920 */
.L_x_151:
[----:B------:R-:W-:Y:S05]  /*4130*/  BSYNC B1 ;  /* 0x0000000000017941 */ /* 0x000fea0003800000 */
.L_x_150:
        /* <DEDUP_REMOVED lines=8> */
.L_x_153:
[----:B------:R-:W-:Y:S05]  /*41c0*/  BSYNC B1 ;  /* 0x0000000000017941 */ /* 0x000fea0003800000 */
.L_x_152:
        /* <DEDUP_REMOVED lines=8> */
.L_x_155:
[----:B------:R-:W-:Y:S05]  /*4250*/  BSYNC B1 ;  /* 0x0000000000017941 */ /* 0x000fea0003800000 */
.L_x_154:
[----:B0----5:R-:W-:Y:S01]  /*4260*/  FMUL R13, R152, R155 ;  /* 0x0000009b980d7220 */ /* 0x021fe20000400000 */
[----:B------:R-:W-:Y:S01]  /*4270*/  ISETP.GT.AND P1, PT, R0, RZ, P0 ;  /* 0x000000ff0000720c */ /* 0x000fe20000724270 */
[----:B------:R-:W-:Y:S02]  /*4280*/  BSSY B1, `(.L_x_156) ;  /* 0x0000005000017945 */ /* 0x000fe40003800000 */
[----:B------:R-:W-:-:S05]  /*4290*/  FFMA R13, R88, R154, R13 ;  /* 0x0000009a580d7223 */ /* 0x000fca000000000d */
[----:B------:R0:W-:Y:S05]  /*42a0*/  @P3 STG.E desc[UR36][R4.64+0x200], R13 ;  /* 0x0002000d04003986 */ /* 0x0001ea000c101924 */
[----:B------:R-:W-:Y:S05]  /*42b0*/  @!P1 BRA `(.L_x_157) ;  /* 0x0000000000049947 */ /* 0x000fea0003800000 */
[----:B------:R0:W5:Y:S02]  /*42c0*/  LDG.E.LTC128B R152, desc[UR36][R6.64+0x204] ;  /* 0x0002042406987981 */ /* 0x000164000c1e1920 */
.L_x_157:
[----:B------:R-:W-:Y:S05]  /*42d0*/  BSYNC B1 ;  /* 0x0000000000017941 */ /* 0x000fea0003800000 */
.L_x_156:
[----:B-----5:R-:W-:Y:S01]  /*42e0*/  FMUL R12, R152, R155 ;  /* 0x0000009b980c7220 */ /* 0x020fe20000400000 */
[----:B------:R-:W-:Y:S01]  /*42f0*/  ISETP.GT.AND P2, PT, R0, 0x8, P2 ;  /* 0x000000080000780c */ /* 0x000fe20001744270 */
[----:B------:R-:W-:Y:S02]  /*4300*/  BSSY B1, `(.L_x_158) ;  /* 0x0000005000017945 */ /* 0x000fe40003800000 */
[----:B------:R-:W-:-:S05]  /*4310*/  FFMA R89, R89, R154, R12 ;  /* 0x0000009a59597223 */ /* 0x000fca000000000c */
[----:B------:R0:W-:Y:S05]  /*4320*/  @P1 STG.E desc[UR36][R4.64+0x204], R89 ;  /* 0x0002045904001986 */ /* 0x0001ea000c101924 */
[----:B------:R-:W-:Y:S05]  /*4330*/  @!P2 BRA `(.L_x_159) ;  /* 0x000000000004a947 */ /* 0x000fea0003800000 */
[----:B------:R0:W5:Y:S02]  /*4340*/  LDG.E.LTC128B R152, desc[UR36][R8.64+0x200] ;  /* 0x0002002408987981 */ /* 0x000164000c1e1920 */
.L_x_159:
[----:B------:R-:W-:Y:S05]  /*4350*/  BSYNC B1 ;  /* 0x0000000000017941 */ /* 0x000fea0003800000 */
.L_x_158:
        /* <DEDUP_REMOVED lines=8> */
.L_x_161:
[----:B------:R-:W-:Y:S05]  /*43e0*/  BSYNC B1 ;  /* 0x0000000000017941 */ /* 0x000fea0003800000 */
.L_x_160:
        /* <DEDUP_REMOVED lines=8> */
.L_x_163:
[----:B------:R-:W-:Y:S05]  /*4470*/  BSYNC B1 ;  /* 0x0000000000017941 */ /* 0x000fea0003800000 */
.L_x_162:
[----:B0----5:R-:W-:Y:S01]  /*4480*/  FMUL R13, R152, R155 ;  /* 0x0000009b980d7220 */ /* 0x021fe20000400000 */
[----:B------:R-:W-:Y:S01]  /*4490*/  ISETP.GT.AND P0, PT, R0, RZ, P2 ;  /* 0x000000ff0000720c */ /* 0x000fe20001704270 */
[----:B------:R-:W-:Y:S02]  /*44a0*/  BSSY B1, `(.L_x_164) ;  /* 0x0000005000017945 */ /* 0x000fe40003800000 */
[----:B------:R-:W-:-:S05]  /*44b0*/  FFMA R13, R92, R154, R13 ;  /* 0x0000009a5c0d7223 */ /* 0x000fca000000000d */
[----:B------:R0:W-:Y:S05]  /*44c0*/  @P3 STG.E desc[UR36][R4.64+0x220], R13 ;  /* 0x0002200d04003986 */ /* 0x0001ea000c101924 */
[----:B------:R-:W-:Y:S05]  /*44d0*/  @!P0 BRA `(.L_x_165) ;  /* 0x0000000000048947 */ /* 0x000fea0003800000 */
[----:B------:R0:W5:Y:S02]  /*44e0*/  LDG.E.LTC128B R152, desc[UR36][R6.64+0x224] ;  /* 0x0002242406987981 */ /* 0x000164000c1e1920 */
.L_x_165:
[----:B------:R-:W-:Y:S05]  /*44f0*/  BSYNC B1 ;  /* 0x0000000000017941 */ /* 0x000fea0003800000 */
.L_x_164:
[----:B-----5:R-:W-:Y:S01]  /*4500*/  FMUL R12, R152, R155 ;  /* 0x0000009b980c7220 */ /* 0x020fe20000400000 */
[----:B------:R-:W-:Y:S01]  /*4510*/  ISETP.GT.AND P1, PT, R0, 0x8, P1 ;  /* 0x000000080000780c */ /* 0x000fe20000f24270 */
[----:B------:R-:W-:Y:S02]  /*4520*/  BSSY B1, `(.L_x_166) ;  /* 0x0000005000017945 */ /* 0x000fe40003800000 */
[----:B------:R-:W-:-:S05]  /*4530*/  FFMA R93, R93, R154, R12 ;  /* 0x0000009a5d5d7223 */ /* 0x000fca000000000c */
[----:B------:R0:W-:Y:S05]  /*4540*/  @P0 STG.E desc[UR36][R4.64+0x224], R93 ;  /* 0x0002245d04000986 */ /* 0x0001ea000c101924 */
[----:B------:R-:W-:Y:S05]  /*4550*/  @!P1 BRA `(.L_x_167) ;  /* 0x0000000000049947 */ /* 0x000fea0003800000 */
[----:B------:R0:W5:Y:S02]  /*4560*/  LDG.E.LTC128B R152, desc[UR36][R8.64+0x220] ;  /* 0x0002202408987981 */ /* 0x000164000c1e1920 */
.L_x_167:
[----:B------:R-:W-:Y:S05]  /*4570*/  BSYNC B1 ;  /* 0x0000000000017941 */ /* 0x000fea0003800000 */
.L_x_166:
        /* <DEDUP_REMOVED lines=8> */
.L_x_169:
[----:B------:R-:W-:Y:S05]  /*4600*/  BSYNC B1 ;  /* 0x0000000000017941 */ /* 0x000fea0003800000 */
.L_x_168:
        /* <DEDUP_REMOVED lines=8> */
.L_x_171:
[----:B------:R-:W-:Y:S05]  /*4690*/  BSYNC B1 ;  /* 0x0000000000017941 */ /* 0x000fea0003800000 */
.L_x_170:
[----:B0----5:R-:W-:Y:S01]  /*46a0*/  FMUL R13, R152, R155 ;  /* 0x0000009b980d7220 */ /* 0x021fe20000400000 */
[----:B------:R-:W-:Y:S01]  /*46b0*/  ISETP.GT.AND P2, PT, R0, RZ, P1 ;  /* 0x000000ff0000720c */ /* 0x000fe20000f44270 */
[----:B------:R-:W-:Y:S02]  /*46c0*/  BSSY B1, `(.L_x_172) ;  /* 0x0000005000017945 */ /* 0x000fe40003800000 */
[----:B------:R-:W-:-:S05]  /*46d0*/  FFMA R13, R96, R154, R13 ;  /* 0x0000009a600d7223 */ /* 0x000fca000000000d */
[----:B------:R0:W-:Y:S05]  /*46e0*/  @P3 STG.E desc[UR36][R4.64+0x240], R13 ;  /* 0x0002400d04003986 */ /* 0x0001ea000c101924 */
[----:B------:R-:W-:Y:S05]  /*46f0*/  @!P2 BRA `(.L_x_173) ;  /* 0x000000000004a947 */ /* 0x000fea0003800000 */
[----:B------:R0:W5:Y:S02]  /*4700*/  LDG.E.LTC128B R152, desc[UR36][R6.64+0x244] ;  /* 0x0002442406987981 */ /* 0x000164000c1e1920 */
.L_x_173:
[----:B------:R-:W-:Y:S05]  /*4710*/  BSYNC B1 ;  /* 0x0000000000017941 */ /* 0x000fea0003800000 */
.L_x_172:
[----:B-----5:R-:W-:Y:S01]  /*4720*/  FMUL R12, R152, R155 ;  /* 0x0000009b980c7220 */ /* 0x020fe20000400000 */
[----:B------:R-:W-:Y:S01]  /*4730*/  ISETP.GT.AND P0, PT, R0, 0x8, P0 ;  /* 0x000000080000780c */ /* 0x000fe20000704270 */
[----:B------:R-:W-:Y:S02]  /*4740*/  BSSY B1, `(.L_x_174) ;  /* 0x0000005000017945 */ /* 0x000fe40003800000 */
[----:B------:R-:W-:-:S05]  /*4750*/  FFMA R97, R97, R154, R12 ;  /* 0x0000009a61617223 */ /* 0x000fca000000000c */
[----:B------:R0:W-:Y:S05]  /*4760*/  @P2 STG.E desc[UR36][R4.64+0x244], R97 ;  /* 0x0002446104002986 */ /* 0x0001ea000c101924 */
[----:B------:R-:W-:Y:S05]  /*4770*/  @!P0 BRA `(.L_x_175) ;  /* 0x0000000000048947 */ /* 0x000fea0003800000 */
[----:B------:R0:W5:Y:S02]  /*4780*/  LDG.E.LTC128B R152, desc[UR36][R8.64+0x240] ;  /* 0x0002402408987981 */ /* 0x000164000c1e1920 */
.L_x_175:
[----:B------:R-:W-:Y:S05]  /*4790*/  BSYNC B1 ;  /* 0x0000000000017941 */ /* 0x000fea0003800000 */
.L_x_174:
        /* <DEDUP_REMOVED lines=8> */
.L_x_177:
[----:B------:R-:W-:Y:S05]  /*4820*/  BSYNC B1 ;  /* 0x0000000000017941 */ /* 0x000fea0003800000 */
.L_x_176:
        /* <DEDUP_REMOVED lines=8> */
.L_x_179:
[----:B------:R-:W-:Y:S05]  /*48b0*/  BSYNC B1 ;  /* 0x0000000000017941 */ /* 0x000fea0003800000 */
.L_x_178:
[----:B0----5:R-:W-:Y:S01]  /*48c0*/  FMUL R13, R152, R155 ;  /* 0x0000009b980d7220 */ /* 0x021fe20000400000 */
[----:B------:R-:W-:Y:S01]  /*48d0*/  ISETP.GT.AND P1, PT, R0, RZ, P0 ;  /* 0x000000ff0000720c */ /* 0x000fe20000724270 */
[----:B------:R-:W-:Y:S02]  /*48e0*/  BSSY B1, `(.L_x_180) ;  /* 0x0000005000017945 */ /* 0x000fe40003800000 */
[----:B------:R-:W-:-:S05]  /*48f0*/  FFMA R13, R100, R154, R13 ;  /* 0x0000009a640d7223 */ /* 0x000fca000000000d */
[----:B------:R0:W-:Y:S05]  /*4900*/  @P3 STG.E desc[UR36][R4.64+0x260], R13 ;  /* 0x0002600d04003986 */ /* 0x0001ea000c101924 */
[----:B------:R-:W-:Y:S05]  /*4910*/  @!P1 BRA `(.L_x_181) ;  /* 0x0000000000049947 */ /* 0x000fea0003800000 */
[----:B------:R0:W5:Y:S02]  /*4920*/  LDG.E.LTC128B R152, desc[UR36][R6.64+0x264] ;  /* 0x0002642406987981 */ /* 0x000164000c1e1920 */
.L_x_181:
[----:B------:R-:W-:Y:S05]  /*4930*/  BSYNC B1 ;  /* 0x0000000000017941 */ /* 0x000fea0003800000 */
.L_x_180:
[----:B-----5:R-:W-:Y:S01]  /*4940*/  FMUL R12, R152, R155 ;  /* 0x0000009b980c7220 */ /* 0x020fe20000400000 */
[----:B------:R-:W-:Y:S01]  /*4950*/  ISETP.GT.AND P2, PT, R0, 0x8, P2 ;  /* 0x000000080000780c */ /* 0x000fe20001744270 */
[----:B------:R-:W-:Y:S02]  /*4960*/  BSSY B1, `(.L_x_182) ;  /* 0x0000005000017945 */ /* 0x000fe40003800000 */
[----:B------:R-:W-:-:S05]  /*4970*/  FFMA R101, R101, R154, R12 ;  /* 0x0000009a65657223 */ /* 0x000fca000000000c */
[----:B------:R0:W-:Y:S05]  /*4980*/  @P1 STG.E desc[UR36][R4.64+0x264], R101 ;  /* 0x0002646504001986 */ /* 0x0001ea000c101924 */
[----:B------:R-:W-:Y:S05]  /*4990*/  @!P2 BRA `(.L_x_183) ;  /* 0x000000000004a947 */ /* 0x000fea0003800000 */
[----:B------:R0:W5:Y:S02]  /*49a0*/  LDG.E.LTC128B R152, desc[UR36][R8.64+0x260] ;  /* 0x0002602408987981 */ /* 0x000164000c1e1920 */
.L_x_183:
[----:B------:R-:W-:Y:S05]  /*49b0*/  BSYNC B1 ;  /* 0x0000000000017941 */ /* 0x000fea0003800000 */
.L_x_182:
        /* <DEDUP_REMOVED lines=8> */
.L_x_185:
[----:B------:R-:W-:Y:S05]  /*4a40*/  BSYNC B1 ;  /* 0x0000000000017941 */ /* 0x000fea0003800000 */
.L_x_184:
        /* <DEDUP_REMOVED lines=8> */
.L_x_187:
[----:B------:R-:W-:Y:S05]  /*4ad0*/  BSYNC B1 ;  /* 0x0000000000017941 */ /* 0x000fea0003800000 */
.L_x_186:
[----:B0----5:R-:W-:Y:S01]  /*4ae0*/  FMUL R13, R152, R155 ;  /* 0x0000009b980d7220 */ /* 0x021fe20000400000 */
[----:B------:R-:W-:Y:S01]  /*4af0*/  ISETP.GT.AND P0, PT, R0, RZ, P2 ;  /* 0x000000ff0000720c */ /* 0x000fe20001704270 */
[----:B------:R-:W-:Y:S02]  /*4b00*/  BSSY B1, `(.L_x_188) ;  /* 0x0000005000017945 */ /* 0x000fe40003800000 */
[----:B------:R-:W-:-:S05]  /*4b10*/  FFMA R13, R104, R154, R13 ;  /* 0x0000009a680d7223 */ /* 0x000fca000000000d */
[----:B------:R0:W-:Y:S05]  /*4b20*/  @P3 STG.E desc[UR36][R4.64+0x280], R13 ;  /* 0x0002800d04003986 */ /* 0x0001ea000c101924 */
[----:B------:R-:W-:Y:S05]  /*4b30*/  @!P0 BRA `(.L_x_189) ;  /* 0x0000000000048947 */ /* 0x000fea0003800000 */
[----:B------:R0:W5:Y:S02]  /*4b40*/  LDG.E.LTC128B R152, desc[UR36][R6.64+0x284] ;  /* 0x0002842406987981 */ /* 0x000164000c1e1920 */
.L_x_189:
[----:B------:R-:W-:Y:S05]  /*4b50*/  BSYNC B1 ;  /* 0x0000000000017941 */ /* 0x000fea0003800000 */
.L_x_188:
[----:B-----5:R-:W-:Y:S01]  /*4b60*/  FMUL R12, R152, R155 ;  /* 0x0000009b980c7220 */ /* 0x020fe20000400000 */
[----:B------:R-:W-:Y:S01]  /*4b70*/  ISETP.GT.AND P1, PT, R0, 0x8, P1 ;  /* 0x000000080000780c */ /* 0x000fe20000f24270 */
[----:B------:R-:W-:Y:S02]  /*4b80*/  BSSY B1, `(.L_x_190) ;  /* 0x0000005000017945 */ /* 0x000fe40003800000 */
[----:B------:R-:W-:-:S05]  /*4b90*/  FFMA R105, R105, R154, R12 ;  /* 0x0000009a69697223 */ /* 0x000fca000000000c */
[----:B------:R0:W-:Y:S05]  /*4ba0*/  @P0 STG.E desc[UR36][R4.64+0x284], R105 ;  /* 0x0002846904000986 */ /* 0x0001ea000c101924 */
[----:B------:R-:W-:Y:S05]  /*4bb0*/  @!P1 BRA `(.L_x_191) ;  /* 0x0000000000049947 */ /* 0x000fea0003800000 */
[----:B------:R0:W5:Y:S02]  /*4bc0*/  LDG.E.LTC128B R152, desc[UR36][R8.64+0x280] ;  /* 0x0002802408987981 */ /* 0x000164000c1e1920 */
.L_x_191:
[----:B------:R-:W-:Y:S05]  /*4bd0*/  BSYNC B1 ;  /* 0x0000000000017941 */ /* 0x000fea0003800000 */
.L_x_190:
        /* <DEDUP_REMOVED lines=8> */
.L_x_193:
[----:B------:R-:W-:Y:S05]  /*4c60*/  BSYNC B1 ;  /* 0x0000000000017941 */ /* 0x000fea0003800000 */
.L_x_192:
        /* <DEDUP_REMOVED lines=8> */
.L_x_195:
[----:B------:R-:W-:Y:S05]  /*4cf0*/  BSYNC B1 ;  /* 0x0000000000017941 */ /* 0x000fea0003800000 */
.L_x_194:
[----:B0----5:R-:W-:Y:S01]  /*4d00*/  FMUL R13, R152, R155 ;  /* 0x0000009b980d7220 */ /* 0x021fe20000400000 */
[----:B------:R-:W-:Y:S01]  /*4d10*/  ISETP.GT.AND P2, PT, R0, RZ, P1 ;  /* 0x000000ff0000720c */ /* 0x000fe20000f44270 */
[----:B------:R-:W-:Y:S02]  /*4d20*/  BSSY B1, `(.L_x_196) ;  /* 0x0000005000017945 */ /* 0x000fe40003800000 */
[----:B------:R-:W-:-:S05]  /*4d30*/  FFMA R13, R108, R154, R13 ;  /* 0x0000009a6c0d7223 */ /* 0x000fca000000000d */
[----:B------:R0:W-:Y:S05]  /*4d40*/  @P3 STG.E desc[UR36][R4.64+0x2a0], R13 ;  /* 0x0002a00d04003986 */ /* 0x0001ea000c101924 */
[----:B------:R-:W-:Y:S05]  /*4d50*/  @!P2 BRA `(.L_x_197) ;  /* 0x000000000004a947 */ /* 0x000fea0003800000 */
[----:B------:R0:W5:Y:S02]  /*4d60*/  LDG.E.LTC128B R152, desc[UR36][R6.64+0x2a4] ;  /* 0x0002a42406987981 */ /* 0x000164000c1e1920 */
.L_x_197:
[----:B------:R-:W-:Y:S05]  /*4d70*/  BSYNC B1 ;  /* 0x0000000000017941 */ /* 0x000fea0003800000 */
.L_x_196:
[----:B-----5:R-:W-:Y:S01]  /*4d80*/  FMUL R12, R152, R155 ;  /* 0x0000009b980c7220 */ /* 0x020fe20000400000 */
[----:B------:R-:W-:Y:S01]  /*4d90*/  ISETP.GT.AND P0, PT, R0, 0x8, P0 ;  /* 0x000000080000780c */ /* 0x000fe20000704270 */
[----:B------:R-:W-:Y:S02]  /*4da0*/  BSSY B1, `(.L_x_198) ;  /* 0x0000005000017945 */ /* 0x000fe40003800000 */
[----:B------:R-:W-:-:S05]  /*4db0*/  FFMA R109, R109, R154, R12 ;  /* 0x0000009a6d6d7223 */ /* 0x000fca000000000c */
[----:B------:R0:W-:Y:S05]  /*4dc0*/  @P2 STG.E desc[UR36][R4.64+0x2a4], R109 ;  /* 0x0002a46d04002986 */ /* 0x0001ea000c101924 */
[----:B------:R-:W-:Y:S05]  /*4dd0*/  @!P0 BRA `(.L_x_199) ;  /* 0x0000000000048947 */ /* 0x000fea0003800000 */
[----:B------:R0:W5:Y:S02]  /*4de0*/  LDG.E.LTC128B R152, desc[UR36][R8.64+0x2a0] ;  /* 0x0002a02408987981 */ /* 0x000164000c1e1920 */
.L_x_199:
[----:B------:R-:W-:Y:S05]  /*4df0*/  BSYNC B1 ;  /* 0x0000000000017941 */ /* 0x000fea0003800000 */
.L_x_198:
        /* <DEDUP_REMOVED lines=8> */
.L_x_201:
[----:B------:R-:W-:Y:S05]  /*4e80*/  BSYNC B1 ;  /* 0x0000000000017941 */ /* 0x000fea0003800000 */
.L_x_200:
        /* <DEDUP_REMOVED lines=8> */
.L_x_203:
[----:B------:R-:W-:Y:S05]  /*4f10*/  BSYNC B1 ;  /* 0x0000000000017941 */ /* 0x000fea0003800000 */
.L_x_202:
[----:B0----5:R-:W-:Y:S01]  /*4f20*/  FMUL R13, R152, R155 ;  /* 0x0000009b980d7220 */ /* 0x021fe20000400000 */
[----:B------:R-:W-:Y:S01]  /*4f30*/  ISETP.GT.AND P1, PT, R0, RZ, P0 ;  /* 0x000000ff0000720c */ /* 0x000fe20000724270 */
[----:B------:R-:W-:Y:S02]  /*4f40*/  BSSY B1, `(.L_x_204) ;  /* 0x0000005000017945 */ /* 0x000fe40003800000 */
[----:B------:R-:W-:-:S05]  /*4f50*/  FFMA R13, R112, R154, R13 ;  /* 0x0000009a700d7223 */ /* 0x000fca000000000d */
[----:B------:R0:W-:Y:S05]  /*4f60*/  @P3 STG.E desc[UR36][R4.64+0x2c0], R13 ;  /* 0x0002c00d04003986 */ /* 0x0001ea000c101924 */
[----:B------:R-:W-:Y:S05]  /*4f70*/  @!P1 BRA `(.L_x_205) ;  /* 0x0000000000049947 */ /* 0x000fea0003800000 */
[----:B------:R0:W5:Y:S02]  /*4f80*/  LDG.E.LTC128B R152, desc[UR36][R6.64+0x2c4] ;  /* 0x0002c42406987981 */ /* 0x000164000c1e1920 */
.L_x_205:
[----:B------:R-:W-:Y:S05]  /*4f90*/  BSYNC B1 ;  /* 0x0000000000017941 */ /* 0x000fea0003800000 */
.L_x_204:
[----:B-----5:R-:W-:Y:S01]  /*4fa0*/  FMUL R12, R152, R155 ;  /* 0x0000009b980c7220 */ /* 0x020fe20000400000 */
[----:B------:R-:W-:Y:S01]  /*4fb0*/  ISETP.GT.AND P2, PT, R0, 0x8, P2 ;  /* 0x000000080000780c */ /* 0x000fe20001744270 */
[----:B------:R-:W-:Y:S02]  /*4fc0*/  BSSY B1, `(.L_x_206) ;  /* 0x0000005000017945 */ /* 0x000fe40003800000 */
[----:B------:R-:W-:-:S05]  /*4fd0*/  FFMA R113, R113, R154, R12 ;  /* 0x0000009a71717223 */ /* 0x000fca000000000c */
[----:B------:R0:W-:Y:S05]  /*4fe0*/  @P1 STG.E desc[UR36][R4.64+0x2c4], R113 ;  /* 0x0002c47104001986 */ /* 0x0001ea000c101924 */
[----:B------:R-:W-:Y:S05]  /*4ff0*/  @!P2 BRA `(.L_x_207) ;  /* 0x000000000004a947 */ /* 0x000fea0003800000 */
[----:B------:R0:W5:Y:S02]  /*5000*/  LDG.E.LTC128B R152, desc[UR36][R8.64+0x2c0] ;  /* 0x0002c02408987981 */ /* 0x000164000c1e1920 */
.L_x_207:
[----:B------:R-:W-:Y:S05]  /*5010*/  BSYNC B1 ;  /* 0x0000000000017941 */ /* 0x000fea0003800000 */
.L_x_206:
        /* <DEDUP_REMOVED lines=8> */
.L_x_209:
[----:B------:R-:W-:Y:S05]  /*50a0*/  BSYNC B1 ;  /* 0x0000000000017941 */ /* 0x000fea0003800000 */
.L_x_208:
        /* <DEDUP_REMOVED lines=8> */
.L_x_211:
[----:B------:R-:W-:Y:S05]  /*5130*/  BSYNC B1 ;  /* 0x0000000000017941 */ /* 0x000fea0003800000 */
.L_x_210:
[----:B0----5:R-:W-:Y:S01]  /*5140*/  FMUL R13, R152, R155 ;  /* 0x0000009b980d7220 */ /* 0x021fe20000400000 */
[----:B------:R-:W-:Y:S01]  /*5150*/  ISETP.GT.AND P0, PT, R0, RZ, P2 ;  /* 0x000000ff0000720c */ /* 0x000fe20001704270 */
[----:B------:R-:W-:Y:S02]  /*5160*/  BSSY B1, `(.L_x_212) ;  /* 0x0000005000017945 */ /* 0x000fe40003800000 */
[----:B------:R-:W-:-:S05]  /*5170*/  FFMA R13, R116, R154, R13 ;  /* 0x0000009a740d7223 */ /* 0x000fca000000000d */
[----:B------:R0:W-:Y:S05]  /*5180*/  @P3 STG.E desc[UR36][R4.64+0x2e0], R13 ;  /* 0x0002e00d04003986 */ /* 0x0001ea000c101924 */
[----:B------:R-:W-:Y:S05]  /*5190*/  @!P0 BRA `(.L_x_213) ;  /* 0x0000000000048947 */ /* 0x000fea0003800000 */
[----:B------:R0:W5:Y:S02]  /*51a0*/  LDG.E.LTC128B R152, desc[UR36][R6.64+0x2e4] ;  /* 0x0002e42406987981 */ /* 0x000164000c1e1920 */
.L_x_213:
[----:B------:R-:W-:Y:S05]  /*51b0*/  BSYNC B1 ;  /* 0x0000000000017941 */ /* 0x000fea0003800000 */
.L_x_212:
[----:B-----5:R-:W-:Y:S01]  /*51c0*/  FMUL R12, R152, R155 ;  /* 0x0000009b980c7220 */ /* 0x020fe20000400000 */
[----:B------:R-:W-:Y:S01]  /*51d0*/  ISETP.GT.AND P1, PT, R0, 0x8, P1 ;  /* 0x000000080000780c */ /* 0x000fe20000f24270 */
[----:B------:R-:W-:Y:S02]  /*51e0*/  BSSY B1, `(.L_x_214) ;  /* 0x0000005000017945 */ /* 0x000fe40003800000 */
[----:B------:R-:W-:-:S05]  /*51f0*/  FFMA R117, R117, R154, R12 ;  /* 0x0000009a75757223 */ /* 0x000fca000000000c */
[----:B------:R0:W-:Y:S05]  /*5200*/  @P0 STG.E desc[UR36][R4.64+0x2e4], R117 ;  /* 0x0002e47504000986 */ /* 0x0001ea000c101924 */
[----:B------:R-:W-:Y:S05]  /*5210*/  @!P1 BRA `(.L_x_215) ;  /* 0x0000000000049947 */ /* 0x000fea0003800000 */
[----:B------:R0:W5:Y:S02]  /*5220*/  LDG.E.LTC128B R152, desc[UR36][R8.64+0x2e0] ;  /* 0x0002e02408987981 */ /* 0x000164000c1e1920 */
.L_x_215:
[----:B------:R-:W-:Y:S05]  /*5230*/  BSYNC B1 ;  /* 0x0000000000017941 */ /* 0x000fea0003800000 */
.L_x_214:
        /* <DEDUP_REMOVED lines=8> */
.L_x_217:
[----:B------:R-:W-:Y:S05]  /*52c0*/  BSYNC B1 ;  /* 0x0000000000017941 */ /* 0x000fea0003800000 */
.L_x_216:
        /* <DEDUP_REMOVED lines=8> */
.L_x_219:
[----:B------:R-:W-:Y:S05]  /*5350*/  BSYNC B1 ;  /* 0x0000000000017941 */ /* 0x000fea0003800000 */
.L_x_218:
[----:B0----5:R-:W-:Y:S01]  /*5360*/  FMUL R13, R152, R155 ;  /* 0x0000009b980d7220 */ /* 0x021fe20000400000 */
[----:B------:R-:W-:Y:S01]  /*5370*/  ISETP.GT.AND P2, PT, R0, RZ, P1 ;  /* 0x000000ff0000720c */ /* 0x000fe20000f44270 */
[----:B------:R-:W-:Y:S02]  /*5380*/  BSSY B1, `(.L_x_220) ;  /* 0x0000005000017945 */ /* 0x000fe40003800000 */
[----:B------:R-:W-:-:S05]  /*5390*/  FFMA R13, R120, R154, R13 ;  /* 0x0000009a780d7223 */ /* 0x000fca000000000d */
[----:B------:R0:W-:Y:S05]  /*53a0*/  @P3 STG.E desc[UR36][R4.64+0x300], R13 ;  /* 0x0003000d04003986 */ /* 0x0001ea000c101924 */
[----:B------:R-:W-:Y:S05]  /*53b0*/  @!P2 BRA `(.L_x_221) ;  /* 0x000000000004a947 */ /* 0x000fea0003800000 */
[----:B------:R0:W5:Y:S02]  /*53c0*/  LDG.E.LTC128B R152, desc[UR36][R6.64+0x304] ;  /* 0x0003042406987981 */ /* 0x000164000c1e1920 */
.L_x_221:
[----:B------:R-:W-:Y:S05]  /*53d0*/  BSYNC B1 ;  /* 0x0000000000017941 */ /* 0x000fea0003800000 */
.L_x_220:
[----:B-----5:R-:W-:Y:S01]  /*53e0*/  FMUL R12, R152, R155 ;  /* 0x0000009b980c7220 */ /* 0x020fe20000400000 */
[----:B------:R-:W-:Y:S01]  /*53f0*/  ISETP.GT.AND P0, PT, R0, 0x8, P0 ;  /* 0x000000080000780c */ /* 0x000fe20000704270 */
[----:B------:R-:W-:Y:S02]  /*5400*/  BSSY B1, `(.L_x_222) ;  /* 0x0000005000017945 */ /* 0x000fe40003800000 */
[----:B------:R-:W-:-:S05]  /*5410*/  FFMA R121, R121, R154, R12 ;  /* 0x0000009a79797223 */ /* 0x000fca000000000c */
[----:B------:R0:W-:Y:S05]  /*5420*/  @P2 STG.E desc[UR36][R4.64+0x304], R121 ;  /* 0x0003047904002986 */ /* 0x0001ea000c101924 */
[----:B------:R-:W-:Y:S05]  /*5430*/  @!P0 BRA `(.L_x_223) ;  /* 0x0000000000048947 */ /* 0x000fea0003800000 */
[----:B------:R0:W5:Y:S02]  /*5440*/  LDG.E.LTC128B R152, desc[UR36][R8.64+0x300] ;  /* 0x0003002408987981 */ /* 0x000164000c1e1920 */
.L_x_223:
[----:B------:R-:W-:Y:S05]  /*5450*/  BSYNC B1 ;  /* 0x0000000000017941 */ /* 0x000fea0003800000 */
.L_x_222:
        /* <DEDUP_REMOVED lines=8> */
.L_x_225:
[----:B------:R-:W-:Y:S05]  /*54e0*/  BSYNC B1 ;  /* 0x0000000000017941 */ /* 0x000fea0003800000 */
.L_x_224:
        /* <DEDUP_REMOVED lines=8> */
.L_x_227:
[----:B------:R-:W-:Y:S05]  /*5570*/  BSYNC B1 ;  /* 0x0000000000017941 */ /* 0x000fea0003800000 */
.L_x_226:
[----:B0----5:R-:W-:Y:S01]  /*5580*/  FMUL R13, R152, R155 ;  /* 0x0000009b980d7220 */ /* 0x021fe20000400000 */
[----:B------:R-:W-:Y:S01]  /*5590*/  ISETP.GT.AND P1, PT, R0, RZ, P0 ;  /* 0x000000ff0000720c */ /* 0x000fe20000724270 */
[----:B------:R-:W-:Y:S02]  /*55a0*/  BSSY B1, `(.L_x_228) ;  /* 0x0000005000017945 */ /* 0x000fe40003800000 */
[----:B------:R-:W-:-:S05]  /*55b0*/  FFMA R13, R124, R154, R13 ;  /* 0x0000009a7c0d7223 */ /* 0x000fca000000000d */
[----:B------:R0:W-:Y:S05]  /*55c0*/  @P3 STG.E desc[UR36][R4.64+0x320], R13 ;  /* 0x0003200d04003986 */ /* 0x0001ea000c101924 */
[----:B------:R-:W-:Y:S05]  /*55d0*/  @!P1 BRA `(.L_x_229) ;  /* 0x0000000000049947 */ /* 0x000fea0003800000 */
[----:B------:R0:W5:Y:S02]  /*55e0*/  LDG.E.LTC128B R152, desc[UR36][R6.64+0x324] ;  /* 0x0003242406987981 */ /* 0x000164000c1e1920 */
.L_x_229:
[----:B------:R-:W-:Y:S05]  /*55f0*/  BSYNC B1 ;  /* 0x0000000000017941 */ /* 0x000fea0003800000 */
.L_x_228:
[----:B-----5:R-:W-:Y:S01]  /*5600*/  FMUL R12, R152, R155 ;  /* 0x0000009b980c7220 */ /* 0x020fe20000400000 */
[----:B------:R-:W-:Y:S01]  /*5610*/  ISETP.GT.AND P2, PT, R0, 0x8, P2 ;  /* 0x000000080000780c */ /* 0x000fe20001744270 */
[----:B------:R-:W-:Y:S02]  /*5620*/  BSSY B1, `(.L_x_230) ;  /* 0x0000005000017945 */ /* 0x000fe40003800000 */
[----:B------:R-:W-:-:S05]  /*5630*/  FFMA R125, R125, R154, R12 ;  /* 0x0000009a7d7d7223 */ /* 0x000fca000000000c */
[----:B------:R0:W-:Y:S05]  /*5640*/  @P1 STG.E desc[UR36][R4.64+0x324], R125 ;  /* 0x0003247d04001986 */ /* 0x0001ea000c101924 */
[----:B------:R-:W-:Y:S05]  /*5650*/  @!P2 BRA `(.L_x_231) ;  /* 0x000000000004a947 */ /* 0x000fea0003800000 */
[----:B------:R0:W5:Y:S02]  /*5660*/  LDG.E.LTC128B R152, desc[UR36][R8.64+0x320] ;  /* 0x0003202408987981 */ /* 0x000164000c1e1920 */
.L_x_231:
[----:B------:R-:W-:Y:S05]  /*5670*/  BSYNC B1 ;  /* 0x0000000000017941 */ /* 0x000fea0003800000 */
.L_x_230:
        /* <DEDUP_REMOVED lines=8> */
.L_x_233:
[----:B------:R-:W-:Y:S05]  /*5700*/  BSYNC B1 ;  /* 0x0000000000017941 */ /* 0x000fea0003800000 */
.L_x_232:
        /* <DEDUP_REMOVED lines=8> */
.L_x_235:
[----:B------:R-:W-:Y:S05]  /*5790*/  BSYNC B1 ;  /* 0x0000000000017941 */ /* 0x000fea0003800000 */
.L_x_234:
[----:B0----5:R-:W-:Y:S01]  /*57a0*/  FMUL R13, R152, R155 ;  /* 0x0000009b980d7220 */ /* 0x021fe20000400000 */
[----:B------:R-:W-:Y:S01]  /*57b0*/  ISETP.GT.AND P0, PT, R0, RZ, P2 ;  /* 0x000000ff0000720c */ /* 0x000fe20001704270 */
[----:B------:R-:W-:Y:S02]  /*57c0*/  BSSY B1, `(.L_x_236) ;  /* 0x0000005000017945 */ /* 0x000fe40003800000 */
[----:B------:R-:W-:-:S05]  /*57d0*/  FFMA R13, R128, R154, R13 ;  /* 0x0000009a800d7223 */ /* 0x000fca000000000d */
[----:B------:R0:W-:Y:S05]  /*57e0*/  @P3 STG.E desc[UR36][R4.64+0x340], R13 ;  /* 0x0003400d04003986 */ /* 0x0001ea000c101924 */
[----:B------:R-:W-:Y:S05]  /*57f0*/  @!P0 BRA `(.L_x_237) ;  /* 0x0000000000048947 */ /* 0x000fea0003800000 */
[----:B------:R0:W5:Y:S02]  /*5800*/  LDG.E.LTC128B R152, desc[UR36][R6.64+0x344] ;  /* 0x0003442406987981 */ /* 0x000164000c1e1920 */
.L_x_237:
[----:B------:R-:W-:Y:S05]  /*5810*/  BSYNC B1 ;  /* 0x0000000000017941 */ /* 0x000fea0003800000 */
.L_x_236:
[----:B-----5:R-:W-:Y:S01]  /*5820*/  FMUL R12, R152, R155 ;  /* 0x0000009b980c7220 */ /* 0x020fe20000400000 */
[----:B------:R-:W-:Y:S01]  /*5830*/  ISETP.GT.AND P1, PT, R0, 0x8, P1 ;  /* 0x000000080000780c */ /* 0x000fe20000f24270 */
[----:B------:R-:W-:Y:S02]  /*5840*/  BSSY B1, `(.L_x_238) ;  /* 0x0000005000017945 */ /* 0x000fe40003800000 */
[----:B------:R-:W-:-:S05]  /*5850*/  FFMA R129, R129, R154, R12 ;  /* 0x0000009a81817223 */ /* 0x000fca000000000c */
[----:B------:R0:W-:Y:S05]  /*5860*/  @P0 STG.E desc[UR36][R4.64+0x344], R129 ;  /* 0x0003448104000986 */ /* 0x0001ea000c101924 */
[----:B------:R-:W-:Y:S05]  /*5870*/  @!P1 BRA `(.L_x_239) ;  /* 0x0000000000049947 */ /* 0x000fea0003800000 */
[----:B------:R0:W5:Y:S02]  /*5880*/  LDG.E.LTC128B R152, desc[UR36][R8.64+0x340] ;  /* 0x0003402408987981 */ /* 0x000164000c1e1920 */
.L_x_239:
[----:B------:R-:W-:Y:S05]  /*5890*/  BSYNC B1 ;  /* 0x0000000000017941 */ /* 0x000fea0003800000 */
.L_x_238:
        /* <DEDUP_REMOVED lines=8> */
.L_x_241:
[----:B------:R-:W-:Y:S05]  /*5920*/  BSYNC B1 ;  /* 0x0000000000017941 */ /* 0x000fea0003800000 */
.L_x_240:
        /* <DEDUP_REMOVED lines=8> */
.L_x_243:
[----:B------:R-:W-:Y:S05]  /*59b0*/  BSYNC B1 ;  /* 0x0000000000017941 */ /* 0x000fea0003800000 */
.L_x_242:
[----:B0----5:R-:W-:Y:S01]  /*59c0*/  FMUL R13, R152, R155 ;  /* 0x0000009b980d7220 */ /* 0x021fe20000400000 */
[----:B------:R-:W-:Y:S01]  /*59d0*/  ISETP.GT.AND P2, PT, R0, RZ, P1 ;  /* 0x000000ff0000720c */ /* 0x000fe20000f44270 */
[----:B------:R-:W-:Y:S02]  /*59e0*/  BSSY B1, `(.L_x_244) ;  /* 0x0000005000017945 */ /* 0x000fe40003800000 */
[----:B------:R-:W-:-:S05]  /*59f0*/  FFMA R13, R132, R154, R13 ;  /* 0x0000009a840d7223 */ /* 0x000fca000000000d */
[----:B------:R0:W-:Y:S05]  /*5a00*/  @P3 STG.E desc[UR36][R4.64+0x360], R13 ;  /* 0x0003600d04003986 */ /* 0x0001ea000c101924 */
[----:B------:R-:W-:Y:S05]  /*5a10*/  @!P2 BRA `(.L_x_245) ;  /* 0x000000000004a947 */ /* 0x000fea0003800000 */
[----:B------:R0:W5:Y:S02]  /*5a20*/  LDG.E.LTC128B R152, desc[UR36][R6.64+0x364] ;  /* 0x0003642406987981 */ /* 0x000164000c1e1920 */
.L_x_245:
[----:B------:R-:W-:Y:S05]  /*5a30*/  BSYNC B1 ;  /* 0x0000000000017941 */ /* 0x000fea0003800000 */
.L_x_244:
[----:B-----5:R-:W-:Y:S01]  /*5a40*/  FMUL R12, R152, R155 ;  /* 0x0000009b980c7220 */ /* 0x020fe20000400000 */
[----:B------:R-:W-:Y:S01]  /*5a50*/  ISETP.GT.AND P0, PT, R0, 0x8, P0 ;  /* 0x000000080000780c */ /* 0x000fe20000704270 */
[----:B------:R-:W-:Y:S02]  /*5a60*/  BSSY B1, `(.L_x_246) ;  /* 0x0000005000017945 */ /* 0x000fe40003800000 */
[----:B------:R-:W-:-:S05]  /*5a70*/  FFMA R133, R133, R154, R12 ;  /* 0x0000009a85857223 */ /* 0x000fca000000000c */
[----:B------:R0:W-:Y:S05]  /*5a80*/  @P2 STG.E desc[UR36][R4.64+0x364], R133 ;  /* 0x0003648504002986 */ /* 0x0001ea000c101924 */
[----:B------:R-:W-:Y:S05]  /*5a90*/  @!P0 BRA `(.L_x_247) ;  /* 0x0000000000048947 */ /* 0x000fea0003800000 */
[----:B------:R0:W5:Y:S02]  /*5aa0*/  LDG.E.LTC128B R152, desc[UR36][R8.64+0x360] ;  /* 0x0003602408987981 */ /* 0x000164000c1e1920 */
.L_x_247:
[----:B------:R-:W-:Y:S05]  /*5ab0*/  BSYNC B1 ;  /* 0x0000000000017941 */ /* 0x000fea0003800000 */
.L_x_246:
        /* <DEDUP_REMOVED lines=8> */
.L_x_249:
[----:B------:R-:W-:Y:S05]  /*5b40*/  BSYNC B1 ;  /* 0x0000000000017941 */ /* 0x000fea0003800000 */
.L_x_248:
        /* <DEDUP_REMOVED lines=8> */
.L_x_251:
[----:B------:R-:W-:Y:S05]  /*5bd0*/  BSYNC B1 ;  /* 0x0000000000017941 */ /* 0x000fea0003800000 */
.L_x_250:
[----:B0----5:R-:W-:Y:S01]  /*5be0*/  FMUL R13, R152, R155 ;  /* 0x0000009b980d7220 */ /* 0x021fe20000400000 */
[----:B------:R-:W-:Y:S01]  /*5bf0*/  ISETP.GT.AND P1, PT, R0, RZ, P0 ;  /* 0x000000ff0000720c */ /* 0x000fe20000724270 */
[----:B------:R-:W-:Y:S02]  /*5c00*/  BSSY B1, `(.L_x_252) ;  /* 0x0000005000017945 */ /* 0x000fe40003800000 */
[----:B------:R-:W-:-:S05]  /*5c10*/  FFMA R13, R136, R154, R13 ;  /* 0x0000009a880d7223 */ /* 0x000fca000000000d */
[----:B------:R0:W-:Y:S05]  /*5c20*/  @P3 STG.E desc[UR36][R4.64+0x380], R13 ;  /* 0x0003800d04003986 */ /* 0x0001ea000c101924 */
[----:B------:R-:W-:Y:S05]  /*5c30*/  @!P1 BRA `(.L_x_253) ;  /* 0x0000000000049947 */ /* 0x000fea0003800000 */
[----:B------:R0:W5:Y:S02]  /*5c40*/  LDG.E.LTC128B R152, desc[UR36][R6.64+0x384] ;  /* 0x0003842406987981 */ /* 0x000164000c1e1920 */
.L_x_253:
[----:B------:R-:W-:Y:S05]  /*5c50*/  BSYNC B1 ;  /* 0x0000000000017941 */ /* 0x000fea0003800000 */
.L_x_252:
[----:B-----5:R-:W-:Y:S01]  /*5c60*/  FMUL R12, R152, R155 ;  /* 0x0000009b980c7220 */ /* 0x020fe20000400000 */
[----:B------:R-:W-:Y:S01]  /*5c70*/  ISETP.GT.AND P2, PT, R0, 0x8, P2 ;  /* 0x000000080000780c */ /* 0x000fe20001744270 */
[----:B------:R-:W-:Y:S02]  /*5c80*/  BSSY B1, `(.L_x_254) ;  /* 0x0000005000017945 */ /* 0x000fe40003800000 */
[----:B------:R-:W-:-:S05]  /*5c90*/  FFMA R137, R137, R154, R12 ;  /* 0x0000009a89897223 */ /* 0x000fca000000000c */
[----:B------:R0:W-:Y:S05]  /*5ca0*/  @P1 STG.E desc[UR36][R4.64+0x384], R137 ;  /* 0x0003848904001986 */ /* 0x0001ea000c101924 */
[----:B------:R-:W-:Y:S05]  /*5cb0*/  @!P2 BRA `(.L_x_255) ;  /* 0x000000000004a947 */ /* 0x000fea0003800000 */
[----:B------:R0:W5:Y:S02]  /*5cc0*/  LDG.E.LTC128B R152, desc[UR36][R8.64+0x380] ;  /* 0x0003802408987981 */ /* 0x000164000c1e1920 */
.L_x_255:
[----:B------:R-:W-:Y:S05]  /*5cd0*/  BSYNC B1 ;  /* 0x0000000000017941 */ /* 0x000fea0003800000 */
.L_x_254:
        /* <DEDUP_REMOVED lines=8> */
.L_x_257:
[----:B------:R-:W-:Y:S05]  /*5d60*/  BSYNC B1 ;  /* 0x0000000000017941 */ /* 0x000fea0003800000 */
.L_x_256:
        /* <DEDUP_REMOVED lines=8> */
.L_x_259:
[----:B------:R-:W-:Y:S05]  /*5df0*/  BSYNC B1 ;  /* 0x0000000000017941 */ /* 0x000fea0003800000 */
.L_x_258:
[----:B0----5:R-:W-:Y:S01]  /*5e00*/  FMUL R13, R152, R155 ;  /* 0x0000009b980d7220 */ /* 0x021fe20000400000 */
[----:B------:R-:W-:Y:S01]  /*5e10*/  ISETP.GT.AND P0, PT, R0, RZ, P2 ;  /* 0x000000ff0000720c */ /* 0x000fe20001704270 */
[----:B------:R-:W-:Y:S02]  /*5e20*/  BSSY B1, `(.L_x_260) ;  /* 0x0000005000017945 */ /* 0x000fe40003800000 */
[----:B------:R-:W-:-:S05]  /*5e30*/  FFMA R13, R140, R154, R13 ;  /* 0x0000009a8c0d7223 */ /* 0x000fca000000000d */
[----:B------:R0:W-:Y:S05]  /*5e40*/  @P3 STG.E desc[UR36][R4.64+0x3a0], R13 ;  /* 0x0003a00d04003986 */ /* 0x0001ea000c101924 */
[----:B------:R-:W-:Y:S05]  /*5e50*/  @!P0 BRA `(.L_x_261) ;  /* 0x0000000000048947 */ /* 0x000fea0003800000 */
[----:B------:R0:W5:Y:S02]  /*5e60*/  LDG.E.LTC128B R152, desc[UR36][R6.64+0x3a4] ;  /* 0x0003a42406987981 */ /* 0x000164000c1e1920 */
.L_x_261:
[----:B------:R-:W-:Y:S05]  /*5e70*/  BSYNC B1 ;  /* 0x0000000000017941 */ /* 0x000fea0003800000 */
.L_x_260:
[----:B-----5:R-:W-:Y:S01]  /*5e80*/  FMUL R12, R152, R155 ;  /* 0x0000009b980c7220 */ /* 0x020fe20000400000 */
[----:B------:R-:W-:Y:S01]  /*5e90*/  ISETP.GT.AND P1, PT, R0, 0x8, P1 ;  /* 0x000000080000780c */ /* 0x000fe20000f24270 */
[----:B------:R-:W-:Y:S02]  /*5ea0*/  BSSY B1, `(.L_x_262) ;  /* 0x0000005000017945 */ /* 0x000fe40003800000 */
[----:B------:R-:W-:-:S05]  /*5eb0*/  FFMA R141, R141, R154, R12 ;  /* 0x0000009a8d8d7223 */ /* 0x000fca000000000c */
[----:B------:R0:W-:Y:S05]  /*5ec0*/  @P0 STG.E desc[UR36][R4.64+0x3a4], R141 ;  /* 0x0003a48d04000986 */ /* 0x0001ea000c101924 */
[----:B------:R-:W-:Y:S05]  /*5ed0*/  @!P1 BRA `(.L_x_263) ;  /* 0x0000000000049947 */ /* 0x000fea0003800000 */
[----:B------:R0:W5:Y:S02]  /*5ee0*/  LDG.E.LTC128B R152, desc[UR36][R8.64+0x3a0] ;  /* 0x0003a02408987981 */ /* 0x000164000c1e1920 */
.L_x_263:
[----:B------:R-:W-:Y:S05]  /*5ef0*/  BSYNC B1 ;  /* 0x0000000000017941 */ /* 0x000fea0003800000 */
.L_x_262:
        /* <DEDUP_REMOVED lines=8> */
.L_x_265:
[----:B------:R-:W-:Y:S05]  /*5f80*/  BSYNC B1 ;  /* 0x0000000000017941 */ /* 0x000fea0003800000 */
.L_x_264:
        /* <DEDUP_REMOVED lines=8> */
.L_x_267:
[----:B------:R-:W-:Y:S05]  /*6010*/  BSYNC B1 ;  /* 0x0000000000017941 */ /* 0x000fea0003800000 */
.L_x_266:
[----:B0----5:R-:W-:Y:S01]  /*6020*/  FMUL R13, R152, R155 ;  /* 0x0000009b980d7220 */ /* 0x021fe20000400000 */
[----:B------:R-:W-:Y:S01]  /*6030*/  ISETP.GT.AND P2, PT, R0, RZ, P1 ;  /* 0x000000ff0000720c */ /* 0x000fe20000f44270 */
[----:B------:R-:W-:Y:S02]  /*6040*/  BSSY B1, `(.L_x_268) ;  /* 0x0000005000017945 */ /* 0x000fe40003800000 */
[----:B------:R-:W-:-:S05]  /*6050*/  FFMA R13, R144, R154, R13 ;  /* 0x0000009a900d7223 */ /* 0x000fca000000000d */
[----:B------:R0:W-:Y:S05]  /*6060*/  @P3 STG.E desc[UR36][R4.64+0x3c0], R13 ;  /* 0x0003c00d04003986 */ /* 0x0001ea000c101924 */
[----:B------:R-:W-:Y:S05]  /*6070*/  @!P2 BRA `(.L_x_269) ;  /* 0x000000000004a947 */ /* 0x000fea0003800000 */
[----:B------:R0:W5:Y:S02]  /*6080*/  LDG.E.LTC128B R152, desc[UR36][R6.64+0x3c4] ;  /* 0x0003c42406987981 */ /* 0x000164000c1e1920 */
.L_x_269:
[----:B------:R-:W-:Y:S05]  /*6090*/  BSYNC B1 ;  /* 0x0000000000017941 */ /* 0x000fea0003800000 */
.L_x_268:
[----:B-----5:R-:W-:Y:S01]  /*60a0*/  FMUL R12, R152, R155 ;  /* 0x0000009b980c7220 */ /* 0x020fe20000400000 */
[----:B------:R-:W-:Y:S01]  /*60b0*/  ISETP.GT.AND P0, PT, R0, 0x8, P0 ;  /* 0x000000080000780c */ /* 0x000fe20000704270 */
[----:B------:R-:W-:Y:S02]  /*60c0*/  BSSY B1, `(.L_x_270) ;  /* 0x0000005000017945 */ /* 0x000fe40003800000 */
[----:B------:R-:W-:-:S05]  /*60d0*/  FFMA R145, R145, R154, R12 ;  /* 0x0000009a91917223 */ /* 0x000fca000000000c */
[----:B------:R0:W-:Y:S05]  /*60e0*/  @P2 STG.E desc[UR36][R4.64+0x3c4], R145 ;  /* 0x0003c49104002986 */ /* 0x0001ea000c101924 */
[----:B------:R-:W-:Y:S05]  /*60f0*/  @!P0 BRA `(.L_x_271) ;  /* 0x0000000000048947 */ /* 0x000fea0003800000 */
[----:B------:R0:W5:Y:S02]  /*6100*/  LDG.E.LTC128B R152, desc[UR36][R8.64+0x3c0] ;  /* 0x0003c02408987981 */ /* 0x000164000c1e1920 */
.L_x_271:
[----:B------:R-:W-:Y:S05]  /*6110*/  BSYNC B1 ;  /* 0x0000000000017941 */ /* 0x000fea0003800000 */
.L_x_270:
        /* <DEDUP_REMOVED lines=8> */
.L_x_273:
[----:B------:R-:W-:Y:S05]  /*61a0*/  BSYNC B1 ;  /* 0x0000000000017941 */ /* 0x000fea0003800000 */
.L_x_272:
        /* <DEDUP_REMOVED lines=8> */
.L_x_275:
[----:B------:R-:W-:Y:S05]  /*6230*/  BSYNC B1 ;  /* 0x0000000000017941 */ /* 0x000fea0003800000 */
.L_x_274:
[----:B-----5:R-:W-:Y:S01]  /*6240*/  FMUL R3, R152, R155 ;  /* 0x0000009b98037220 */ /* 0x020fe20000400000 */
[----:B------:R-:W-:Y:S01]  /*6250*/  ISETP.GT.AND P1, PT, R0, RZ, P0 ;  /* 0x000000ff0000720c */ /* 0x000fe20000724270 */
[----:B------:R-:W-:Y:S02]  /*6260*/  BSSY B1, `(.L_x_276) ;  /* 0x0000005000017945 */ /* 0x000fe40003800000 */
[----:B------:R-:W-:-:S05]  /*6270*/  FFMA R3, R148, R154, R3 ;  /* 0x0000009a94037223 */ /* 0x000fca0000000003 */
[----:B------:R0:W-:Y:S05]  /*6280*/  @P3 STG.E desc[UR36][R4.64+0x3e0], R3 ;  /* 0x0003e00304003986 */ /* 0x0001ea000c101924 */
[----:B------:R-:W-:Y:S05]  /*6290*/  @!P1 BRA `(.L_x_277) ;  /* 0x0000000000049947 */ /* 0x000fea0003800000 */
[----:B------:R0:W5:Y:S02]  /*62a0*/  LDG.E.LTC128B R152, desc[UR36][R6.64+0x3e4] ;  /* 0x0003e42406987981 */ /* 0x000164000c1e1920 */
.L_x_277:
[----:B------:R-:W-:Y:S05]  /*62b0*/  BSYNC B1 ;  /* 0x0000000000017941 */ /* 0x000fea0003800000 */
.L_x_276:
[----:B0---45:R-:W-:Y:S01]  /*62c0*/  FMUL R6, R152, R155 ;  /* 0x0000009b98067220 */ /* 0x031fe20000400000 */
[----:B------:R-:W-:Y:S01]  /*62d0*/  ISETP.GT.AND P2, PT, R0, 0x8, P2 ;  /* 0x000000080000780c */ /* 0x000fe20001744270 */
[----:B------:R-:W-:Y:S02]  /*62e0*/  BSSY B1, `(.L_x_278) ;  /* 0x0000005000017945 */ /* 0x000fe40003800000 */
[----:B------:R-:W-:-:S05]  /*62f0*/  FFMA R149, R149, R154, R6 ;  /* 0x0000009a95957223 */ /* 0x000fca0000000006 */
[----:B------:R0:W-:Y:S05]  /*6300*/  @P1 STG.E desc[UR36][R4.64+0x3e4], R149 ;  /* 0x0003e49504001986 */ /* 0x0001ea000c101924 */
[----:B------:R-:W-:Y:S05]  /*6310*/  @!P2 BRA `(.L_x_279) ;  /* 0x000000000004a947 */ /* 0x000fea0003800000 */
[----:B------:R4:W5:Y:S02]  /*6320*/  LDG.E.LTC128B R152, desc[UR36][R8.64+0x3e0] ;  /* 0x0003e02408987981 */ /* 0x000964000c1e1920 */
.L_x_279:
[----:B------:R-:W-:Y:S05]  /*6330*/  BSYNC B1 ;  /* 0x0000000000017941 */ /* 0x000fea0003800000 */
.L_x_278:
[----:B-----5:R-:W-:Y:S01]  /*6340*/  FMUL R3, R152, R155 ;  /* 0x0000009b98037220 */ /* 0x020fe20000400000 */
[----:B01----:R-:W-:Y:S01]  /*6350*/  @P2 IMAD.MOV.U32 R4, RZ, RZ, R10 ;  /* 0x000000ffff042224 */ /* 0x003fe200078e000a */
[----:B------:R-:W-:Y:S01]  /*6360*/  ISETP.GT.AND P0, PT, R0, 0x8, P0 ;  /* 0x000000080000780c */ /* 0x000fe20000704270 */
[----:B------:R-:W-:Y:S02]  /*6370*/  @P2 IMAD.MOV.U32 R5, RZ, RZ, R11 ;  /* 0x000000ffff052224 */ /* 0x000fe400078e000b */
[----:B------:R-:W-:Y:S01]  /*6380*/  FFMA R3, R150, R154, R3 ;  /* 0x0000009a96037223 */ /* 0x000fe20000000003 */
[----:B------:R-:W-:Y:S04]  /*6390*/  BSSY B1, `(.L_x_280) ;  /* 0x0000004000017945 */ /* 0x000fe80003800000 */
[----:B------:R0:W-:Y:S05]  /*63a0*/  @P2 STG.E desc[UR36][R4.64+0x3e0], R3 ;  /* 0x0003e00304002986 */ /* 0x0001ea000c101924 */
[----:B------:R-:W-:Y:S05]  /*63b0*/  @!P0 BRA `(.L_x_281) ;  /* 0x0000000000048947 */ /* 0x000fea0003800000 */
[----:B------:R1:W5:Y:S02]  /*63c0*/  LDG.E.LTC128B R152, desc[UR36][R8.64+0x3e4] ;  /* 0x0003e42408987981 */ /* 0x000364000c1e1920 */
.L_x_281:
[----:B------:R-:W-:Y:S05]  /*63d0*/  BSYNC B1 ;  /* 0x0000000000017941 */ /* 0x000fea0003800000 */
.L_x_280:
[----:B-----5:R-:W-:-:S04]  /*63e0*/  FMUL R152, R152, R155 ;  /* 0x0000009b98987220 */ /* 0x020fc80000400000 */
[----:B------:R-:W-:Y:S01]  /*63f0*/  FFMA R151, R151, R154, R152 ;  /* 0x0000009a97977223 */ /* 0x000fe20000000098 */
[----:B------:R-:W-:Y:S06]  /*6400*/  @!P0 BRA `(.L_x_282) ;  /* 0x0000001c00208947 */ /* 0x000fec0003800000 */
[----:B------:R0:W-:Y:S01]  /*6410*/  STG.E desc[UR36][R10.64+0x3e4], R151 ;  /* 0x0003e4970a007986 */ /* 0x0001e2000c101924 */
[----:B------:R-:W-:Y:S05]  /*6420*/  BRA `(.L_x_282) ;  /* 0x0000001c00187947 */ /* 0x000fea0003800000 */
.L_x_29:
[----:B------:R-:W-:Y:S01]  /*6430*/  ISETP.GT.AND P3, PT, R3, 0x1, PT ;  /* 0x000000010300780c */ /* 0x000fe20003f64270 */
[----:B------:R-:W-:Y:S01]  /*6440*/  ULDC.64 UR4, c[0x0][0x5c0] ;  /* 0x0001700000047ab9 */ /* 0x000fe20000000a00 */
[-C--:B------:R-:W-:Y:S01]  /*6450*/  FMUL R9, R24, R154.reuse ;  /* 0x0000009a18097220 */ /* 0x080fe20000400000 */
[----:B------:R-:W-:Y:S01]  /*6460*/  LEA R4, P1, R162, UR4, 0x2 ;  /* 0x00000004a2047c11 */ /* 0x000fe2000f8210ff */
[-C--:B------:R-:W-:Y:S01]  /*6470*/  FMUL R25, R25, R154.reuse ;  /* 0x0000009a19197220 */ /* 0x080fe20000400000 */
[----:B------:R-:W-:Y:S01]  /*6480*/  ISETP.GT.AND P2, PT, R0, RZ, P3 ;  /* 0x000000ff0000720c */ /* 0x000fe20001f44270 */
[-C--:B------:R-:W-:Y:S01]  /*6490*/  FMUL R27, R27, R154.reuse ;  /* 0x0000009a1b1b7220 */ /* 0x080fe20000400000 */
[----:B------:R-:W-:Y:S01]  /*64a0*/  LEA.HI.X R5, R162, UR5, R169, 0x2, P1 ;  /* 0x00000005a2057c11 */ /* 0x000fe200088f14a9 */
[-C--:B------:R-:W-:Y:S01]  /*64b0*/  FMUL R29, R29, R154.reuse ;  /* 0x0000009a1d1d7220 */ /* 0x080fe20000400000 */
[----:B------:R-:W-:Y:S01]  /*64c0*/  ISETP.GT.AND P0, PT, R0, 0x8, P0 ;  /* 0x000000080000780c */ /* 0x000fe20000704270 */
[-C--:B------:R-:W-:Y:S01]  /*64d0*/  FMUL R31, R31, R154.reuse ;  /* 0x0000009a1f1f7220 */ /* 0x080fe20000400000 */
[----:B------:R-:W-:Y:S01]  /*64e0*/  ISETP.GT.AND P5, PT, R3, 0x8, PT ;  /* 0x000000080300780c */ /* 0x000fe20003fa4270 */
[----:B------:R0:W-:Y:S01]  /*64f0*/  @P4 STG.E desc[UR36][R4.64], R9 ;  /* 0x0000000904004986 */ /* 0x0001e2000c101924 */
[C---:B------:R-:W-:Y:S01]  /*6500*/  SHF.L.U64.HI R11, R10.reuse, 0x5, R11 ;  /* 0x000000050a0b7819 */ /* 0x040fe2000001020b */
[----:B------:R-:W-:Y:S01]  /*6510*/  FMUL R33, R33, R154 ;  /* 0x0000009a21217220 */ /* 0x000fe20000400000 */
[----:B------:R-:W-:Y:S01]  /*6520*/  LEA R6, P1, R10, R4, 0x5 ;  /* 0x000000040a067211 */ /* 0x000fe200078228ff */
[-C--:B------:R-:W-:Y:S01]  /*6530*/  FMUL R35, R35, R154.reuse ;  /* 0x0000009a23237220 */ /* 0x080fe20000400000 */
[C---:B------:R-:W-:Y:S01]  /*6540*/  ISETP.GT.AND P3, PT, R0.reuse, 0x8, P3 ;  /* 0x000000080000780c */ /* 0x040fe20001f64270 */
[----:B------:R-:W-:Y:S01]  /*6550*/  @P2 STG.E desc[UR36][R4.64+0x4], R25 ;  /* 0x0000041904002986 */ /* 0x000fe2000c101924 */
[----:B------:R-:W-:Y:S01]  /*6560*/  ISETP.GT.AND P4, PT, R3, 0x9, PT ;  /* 0x000000090300780c */ /* 0x000fe20003f84270 */
[----:B------:R-:W-:Y:S01]  /*6570*/  IMAD.X R7, R11, 0x1, R5, P1 ;  /* 0x000000010b077824 */ /* 0x000fe200008e0605 */
[----:B------:R-:W-:Y:S01]  /*6580*/  ISETP.GT.AND P2, PT, R0, RZ, P5 ;  /* 0x000000ff0000720c */ /* 0x000fe20002f44270 */
[-C--:B------:R-:W-:Y:S01]  /*6590*/  FMUL R11, R28, R154.reuse ;  /* 0x0000009a1c0b7220 */ /* 0x080fe20000400000 */
[----:B------:R-:W-:Y:S01]  /*65a0*/  ISETP.GT.AND P1, PT, R0, RZ, P4 ;  /* 0x000000ff0000720c */ /* 0x000fe20002724270 */
[-C--:B0-----:R-:W-:Y:S01]  /*65b0*/  FMUL R9, R26, R154.reuse ;  /* 0x0000009a1a097220 */ /* 0x081fe20000400000 */
[C---:B------:R-:W-:Y:S01]  /*65c0*/  ISETP.GT.AND P4, PT, R0.reuse, 0x8, P4 ;  /* 0x000000080000780c */ /* 0x040fe20002784270 */
[-C--:B------:R-:W-:Y:S01]  /*65d0*/  FMUL R37, R37, R154.reuse ;  /* 0x0000009a25257220 */ /* 0x080fe20000400000 */
[-C--:B------:R-:W-:Y:S01]  /*65e0*/  FMUL R39, R39, R154.reuse ;  /* 0x0000009a27277220 */ /* 0x080fe20000400000 */
[-C--:B------:R-:W-:Y:S01]  /*65f0*/  FMUL R41, R41, R154.reuse ;  /* 0x0000009a29297220 */ /* 0x080fe20000400000 */
[----:B------:R0:W-:Y:S01]  /*6600*/  @P0 STG.E desc[UR36][R6.64], R9 ;  /* 0x0000000906000986 */ /* 0x0001e2000c101924 */
[C---:B------:R-:W-:Y:S01]  /*6610*/  ISETP.GT.AND P0, PT, R0.reuse, 0x8, P5 ;  /* 0x000000080000780c */ /* 0x040fe20002f04270 */
[-C--:B------:R-:W-:Y:S01]  /*6620*/  FMUL R43, R43, R154.reuse ;  /* 0x0000009a2b2b7220 */ /* 0x080fe20000400000 */
[C---:B------:R-:W-:Y:S01]  /*6630*/  ISETP.GT.AND P5, PT, R3.reuse, 0x10, PT ;  /* 0x000000100300780c */ /* 0x040fe20003fa4270 */
[----:B------:R-:W-:Y:S01]  /*6640*/  @P3 STG.E desc[UR36][R6.64+0x4], R27 ;  /* 0x0000041b06003986 */ /* 0x000fe2000c101924 */
[----:B------:R-:W-:Y:S01]  /*6650*/  ISETP.GT.AND P3, PT, R3, 0x11, PT ;  /* 0x000000110300780c */ /* 0x000fe20003f64270 */
[-C--:B------:R-:W-:Y:S01]  /*6660*/  FMUL R45, R45, R154.reuse ;  /* 0x0000009a2d2d7220 */ /* 0x080fe20000400000 */
[-C--:B------:R-:W-:Y:S01]  /*6670*/  FMUL R47, R47, R154.reuse ;  /* 0x0000009a2f2f7220 */ /* 0x080fe20000400000 */
[----:B------:R1:W-:Y:S01]  /*6680*/  @P2 STG.E desc[UR36][R4.64+0x20], R11 ;  /* 0x0000200b04002986 */ /* 0x0003e2000c101924 */
[----:B------:R-:W-:Y:S01]  /*6690*/  ISETP.GT.AND P2, PT, R0, RZ, P5 ;  /* 0x000000ff0000720c */ /* 0x000fe20002f44270 */
[-C--:B------:R-:W-:Y:S01]  /*66a0*/  FMUL R49, R49, R154.reuse ;  /* 0x0000009a31317220 */ /* 0x080fe20000400000 */
[-C--:B------:R-:W-:Y:S01]  /*66b0*/  FMUL R51, R51, R154.reuse ;  /* 0x0000009a33337220 */ /* 0x080fe20000400000 */
[----:B------:R-:W-:Y:S01]  /*66c0*/  @P1 STG.E desc[UR36][R4.64+0x24], R29 ;  /* 0x0000241d04001986 */ /* 0x000fe2000c101924 */
[-C--:B0-----:R-:W-:Y:S01]  /*66d0*/  FMUL R9, R30, R154.reuse ;  /* 0x0000009a1e097220 */ /* 0x081fe20000400000 */
[C---:B------:R-:W-:Y:S01]  /*66e0*/  ISETP.GT.AND P1, PT, R0.reuse, RZ, P3 ;  /* 0x000000ff0000720c */ /* 0x040fe20001f24270 */
[-C--:B------:R-:W-:Y:S01]  /*66f0*/  FMUL R53, R53, R154.reuse ;  /* 0x0000009a35357220 */ /* 0x080fe20000400000 */
[C---:B------:R-:W-:Y:S01]  /*6700*/  ISETP.GT.AND P3, PT, R0.reuse, 0x8, P3 ;  /* 0x000000080000780c */ /* 0x040fe20001f64270 */
[-C--:B------:R-:W-:Y:S01]  /*6710*/  FMUL R55, R55, R154.reuse ;  /* 0x0000009a37377220 */ /* 0x080fe20000400000 */
[----:B------:R0:W-:Y:S01]  /*6720*/  @P0 STG.E desc[UR36][R6.64+0x20], R9 ;  /* 0x0000200906000986 */ /* 0x0001e2000c101924 */
[----:B------:R-:W-:Y:S01]  /*6730*/  ISETP.GT.AND P0, PT, R0, 0x8, P5 ;  /* 0x000000080000780c */ /* 0x000fe20002f04270 */
[-C--:B-1----:R-:W-:Y:S01]  /*6740*/  FMUL R11, R32, R154.reuse ;  /* 0x0000009a200b7220 */ /* 0x082fe20000400000 */
        /* <DEDUP_REMOVED lines=143> */
[----:B-1----:R-:W-:Y:S01]  /*7040*/  FMUL R11, R64, R154 ;  /* 0x0000009a400b7220 */ /* 0x002fe20000400000 */
[C---:B------:R-:W-:Y:S01]  /*7050*/  ISETP.GT.AND P5, PT, R3.reuse, 0x58, PT ;  /* 0x000000580300780c */ /* 0x040fe20003fa4270 */
[----:B------:R-:W-:Y:S01]  /*7060*/  @P4 STG.E desc[UR36][R6.64+0x124], R63 ;  /* 0x0001243f06004986 */ /* 0x000fe2000c101924 */
[----:B------:R-:W-:-:S03]  /*7070*/  ISETP.GT.AND P4, PT, R3, 0x59, PT ;  /* 0x000000590300780c */ /* 0x000fc60003f84270 */
[----:B------:R1:W-:Y:S01]  /*7080*/  @P2 STG.E desc[UR36][R4.64+0x140], R11 ;  /* 0x0001400b04002986 */ /* 0x0003e2000c101924 */
[----:B------:R-:W-:-:S03]  /*7090*/  ISETP.GT.AND P2, PT, R0, RZ, P5 ;  /* 0x000000ff0000720c */ /* 0x000fc60002f44270 */
[----:B------:R-:W-:Y:S01]  /*70a0*/  @P1 STG.E desc[UR36][R4.64+0x144], R65 ;  /* 0x0001444104001986 */ /* 0x000fe2000c101924 */
[-C--:B0-----:R-:W-:Y:S01]  /*70b0*/  FMUL R9, R66, R154.reuse ;  /* 0x0000009a42097220 */ /* 0x081fe20000400000 */
[C---:B------:R-:W-:Y:S02]  /*70c0*/  ISETP.GT.AND P1, PT, R0.reuse, RZ, P4 ;  /* 0x000000ff0000720c */ /* 0x040fe40002724270 */
[C---:B------:R-:W-:Y:S02]  /*70d0*/  ISETP.GT.AND P4, PT, R0.reuse, 0x8, P4 ;  /* 0x000000080000780c */ /* 0x040fe40002784270 */
        /* <DEDUP_REMOVED lines=93> */
[----:B------:R-:W-:Y:S01]  /*76b0*/  ISETP.GT.AND P1, PT, R0, RZ, P4 ;  /* 0x000000ff0000720c */ /* 0x000fe20002724270 */
[----:B0-----:R-:W-:Y:S01]  /*76c0*/  FMUL R9, R98, R154 ;  /* 0x0000009a62097220 */ /* 0x001fe20000400000 */
[----:B------:R-:W-:-:S04]  /*76d0*/  ISETP.GT.AND P4, PT, R0, 0x8, P4 ;  /* 0x000000080000780c */ /* 0x000fc80002784270 */
[----:B------:R0:W-:Y:S01]  /*76e0*/  @P0 STG.E desc[UR36][R6.64+0x240], R9 ;  /* 0x0002400906000986 */ /* 0x0001e2000c101924 */
[----:B-1----:R-:W-:Y:S01]  /*76f0*/  FMUL R11, R100, R154 ;  /* 0x0000009a640b7220 */ /* 0x002fe20000400000 */
[----:B------:R-:W-:Y:S02]  /*7700*/  ISETP.GT.AND P0, PT, R0, 0x8, P5 ;  /* 0x000000080000780c */ /* 0x000fe40002f04270 */
[----:B------:R-:W-:Y:S01]  /*7710*/  @P3 STG.E desc[UR36][R6.64+0x244], R99 ;  /* 0x0002446306003986 */ /* 0x000fe2000c101924 */
[----:B------:R-:W-:-:S03]  /*7720*/  ISETP.GT.AND P5, PT, R3, 0xa0, PT ;  /* 0x000000a00300780c */ /* 0x000fc60003fa4270 */
[----:B------:R1:W-:Y:S01]  /*7730*/  @P2 STG.E desc[UR36][R4.64+0x260], R11 ;  /* 0x0002600b04002986 */ /* 0x0003e2000c101924 */
[----:B------:R-:W-:Y:S02]  /*7740*/  ISETP.GT.AND P2, PT, R3, 0xa1, PT ;  /* 0x000000a10300780c */ /* 0x000fe40003f44270 */
[C---:B------:R-:W-:Y:S01]  /*7750*/  ISETP.GT.AND P3, PT, R0.reuse, RZ, P5 ;  /* 0x000000ff0000720c */ /* 0x040fe20002f64270 */
[----:B------:R-:W-:Y:S01]  /*7760*/  @P1 STG.E desc[UR36][R4.64+0x264], R101 ;  /* 0x0002646504001986 */ /* 0x000fe2000c101924 */
[----:B------:R-:W-:Y:S01]  /*7770*/  ISETP.GT.AND P1, PT, R0, RZ, P2 ;  /* 0x000000ff0000720c */ /* 0x000fe20001724270 */
[----:B0-----:R-:W-:Y:S01]  /*7780*/  FMUL R9, R102, R154 ;  /* 0x0000009a66097220 */ /* 0x001fe20000400000 */
[----:B------:R-:W-:-:S04]  /*7790*/  ISETP.GT.AND P2, PT, R0, 0x8, P2 ;  /* 0x000000080000780c */ /* 0x000fc80001744270 */
[----:B------:R0:W-:Y:S01]  /*77a0*/  @P0 STG.E desc[UR36][R6.64+0x260], R9 ;  /* 0x0002600906000986 */ /* 0x0001e2000c101924 */
[----:B-1----:R-:W-:Y:S01]  /*77b0*/  FMUL R11, R104, R154 ;  /* 0x0000009a680b7220 */ /* 0x002fe20000400000 */
[----:B------:R-:W-:Y:S02]  /*77c0*/  ISETP.GT.AND P0, PT, R0, 0x8, P5 ;  /* 0x000000080000780c */ /* 0x000fe40002f04270 */
[----:B------:R-:W-:Y:S04]  /*77d0*/  @P4 STG.E desc[UR36][R6.64+0x264], R103 ;  /* 0x0002646706004986 */ /* 0x000fe8000c101924 */
[----:B------:R1:W-:Y:S01]  /*77e0*/  @P3 STG.E desc[UR36][R4.64+0x280], R11 ;  /* 0x0002800b04003986 */ /* 0x0003e2000c101924 */
[----:B------:R-:W-:-:S03]  /*77f0*/  ISETP.GT.AND P3, PT, R3, 0xa8, PT ;  /* 0x000000a80300780c */ /* 0x000fc60003f64270 */
[----:B------:R-:W-:Y:S01]  /*7800*/  @P1 STG.E desc[UR36][R4.64+0x284], R105 ;  /* 0x0002846904001986 */ /* 0x000fe2000c101924 */
[----:B------:R-:W-:Y:S01]  /*7810*/  ISETP.GT.AND P1, PT, R3, 0xa9, PT ;  /* 0x000000a90300780c */ /* 0x000fe20003f24270 */
[-C--:B0-----:R-:W-:Y:S01]  /*7820*/  FMUL R9, R106, R154.reuse ;  /* 0x0000009a6a097220 */ /* 0x081fe20000400000 */
[C---:B------:R-:W-:Y:S02]  /*7830*/  ISETP.GT.AND P5, PT, R0.reuse, RZ, P3 ;  /* 0x000000ff0000720c */ /* 0x040fe40001fa4270 */
[----:B------:R-:W-:Y:S02]  /*7840*/  ISETP.GT.AND P4, PT, R0, RZ, P1 ;  /* 0x000000ff0000720c */ /* 0x000fe40000f84270 */
[----:B------:R0:W-:Y:S01]  /*7850*/  @P0 STG.E desc[UR36][R6.64+0x280], R9 ;  /* 0x0002800906000986 */ /* 0x0001e2000c101924 */
[----:B-1----:R-:W-:Y:S01]  /*7860*/  FMUL R11, R108, R154 ;  /* 0x0000009a6c0b7220 */ /* 0x002fe20000400000 */
[C---:B------:R-:W-:Y:S02]  /*7870*/  ISETP.GT.AND P3, PT, R0.reuse, 0x8, P3 ;  /* 0x000000080000780c */ /* 0x040fe40001f64270 */
[----:B------:R-:W-:Y:S01]  /*7880*/  @P2 STG.E desc[UR36][R6.64+0x284], R107 ;  /* 0x0002846b06002986 */ /* 0x000fe2000c101924 */
[----:B------:R-:W-:-:S02]  /*7890*/  ISETP.GT.AND P1, PT, R0, 0x8, P1 ;  /* 0x000000080000780c */ /* 0x000fc40000f24270 */
[C---:B------:R-:W-:Y:S02]  /*78a0*/  ISETP.GT.AND P0, PT, R3.reuse, 0xb0, PT ;  /* 0x000000b00300780c */ /* 0x040fe40003f04270 */
[C---:B------:R-:W-:Y:S01]  /*78b0*/  ISETP.GT.AND P2, PT, R3.reuse, 0xb1, PT ;  /* 0x000000b10300780c */ /* 0x040fe20003f44270 */
[----:B------:R1:W-:Y:S01]  /*78c0*/  @P5 STG.E desc[UR36][R4.64+0x2a0], R11 ;  /* 0x0002a00b04005986 */ /* 0x0003e2000c101924 */
[----:B------:R-:W-:Y:S01]  /*78d0*/  ISETP.GT.AND P5, PT, R0, RZ, P0 ;  /* 0x000000ff0000720c */ /* 0x000fe200007a4270 */
[-C--:B0-----:R-:W-:Y:S01]  /*78e0*/  FMUL R9, R110, R154.reuse ;  /* 0x0000009a6e097220 */ /* 0x081fe20000400000 */
[C---:B------:R-:W-:Y:S01]  /*78f0*/  ISETP.GT.AND P0, PT, R0.reuse, 0x8, P0 ;  /* 0x000000080000780c */ /* 0x040fe20000704270 */
[----:B------:R-:W-:Y:S01]  /*7900*/  @P4 STG.E desc[UR36][R4.64+0x2a4], R109 ;  /* 0x0002a46d04004986 */ /* 0x000fe2000c101924 */
[C---:B------:R-:W-:Y:S02]  /*7910*/  ISETP.GT.AND P4, PT, R0.reuse, RZ, P2 ;  /* 0x000000ff0000720c */ /* 0x040fe40001784270 */
[----:B------:R-:W-:Y:S01]  /*7920*/  ISETP.GT.AND P2, PT, R0, 0x8, P2 ;  /* 0x000000080000780c */ /* 0x000fe20001744270 */
[----:B------:R0:W-:Y:S01]  /*7930*/  @P3 STG.E desc[UR36][R6.64+0x2a0], R9 ;  /* 0x0002a00906003986 */ /* 0x0001e2000c101924 */
[----:B------:R-:W-:Y:S01]  /*7940*/  ISETP.GT.AND P3, PT, R3, 0xb9, PT ;  /* 0x000000b90300780c */ /* 0x000fe20003f64270 */
[----:B-1----:R-:W-:-:S02]  /*7950*/  FMUL R11, R112, R154 ;  /* 0x0000009a700b7220 */ /* 0x002fc40000400000 */
[----:B------:R-:W-:Y:S01]  /*7960*/  @P1 STG.E desc[UR36][R6.64+0x2a4], R111 ;  /* 0x0002a46f06001986 */ /* 0x000fe2000c101924 */
[----:B------:R-:W-:-:S03]  /*7970*/  ISETP.GT.AND P1, PT, R3, 0xb8, PT ;  /* 0x000000b80300780c */ /* 0x000fc60003f24270 */
[----:B------:R1:W-:Y:S01]  /*7980*/  @P5 STG.E desc[UR36][R4.64+0x2c0], R11 ;  /* 0x0002c00b04005986 */ /* 0x0003e2000c101924 */
[----:B------:R-:W-:Y:S01]  /*7990*/  ISETP.GT.AND P5, PT, R0, RZ, P1 ;  /* 0x000000ff0000720c */ /* 0x000fe20000fa4270 */
[-C--:B0-----:R-:W-:Y:S02]  /*79a0*/  FMUL R9, R114, R154.reuse ;  /* 0x0000009a72097220 */ /* 0x081fe40000400000 */
[----:B------:R-:W-:Y:S01]  /*79b0*/  @P4 STG.E desc[UR36][R4.64+0x2c4], R113 ;  /* 0x0002c47104004986 */ /* 0x000fe2000c101924 */
[C---:B------:R-:W-:Y:S02]  /*79c0*/  ISETP.GT.AND P4, PT, R0.reuse, RZ, P3 ;  /* 0x000000ff0000720c */ /* 0x040fe40001f84270 */
[C---:B------:R-:W-:Y:S01]  /*79d0*/  ISETP.GT.AND P1, PT, R0.reuse, 0x8, P1 ;  /* 0x000000080000780c */ /* 0x040fe20000f24270 */
[----:B------:R0:W-:Y:S01]  /*79e0*/  @P0 STG.E desc[UR36][R6.64+0x2c0], R9 ;  /* 0x0002c00906000986 */ /* 0x0001e2000c101924 */
[C---:B------:R-:W-:Y:S02]  /*79f0*/  ISETP.GT.AND P0, PT, R3.reuse, 0xc0, PT ;  /* 0x000000c00300780c */ /* 0x040fe40003f04270 */
[----:B------:R-:W-:Y:S01]  /*7a00*/  ISETP.GT.AND P3, PT, R0, 0x8, P3 ;  /* 0x000000080000780c */ /* 0x000fe20001f64270 */
[----:B-1----:R-:W-:Y:S01]  /*7a10*/  FMUL R11, R116, R154 ;  /* 0x0000009a740b7220 */ /* 0x002fe20000400000 */
        /* <DEDUP_REMOVED lines=69> */
[----:B------:R-:W-:Y:S02]  /*7e70*/  ISETP.GT.AND P3, PT, R0, 0x8, P3 ;  /* 0x000000080000780c */ /* 0x000fe40001f64270 */
[C---:B------:R-:W-:Y:S01]  /*7e80*/  ISETP.GT.AND P0, PT, R3.reuse, 0xf0, PT ;  /* 0x000000f00300780c */ /* 0x040fe20003f04270 */
        /* <DEDUP_REMOVED lines=12> */
[-C--:B-1----:R-:W-:Y:S01]  /*7f50*/  FMUL R11, R144, R154.reuse ;  /* 0x0000009a900b7220 */ /* 0x082fe20000400000 */
[----:B------:R-:W-:Y:S01]  /*7f60*/  @P3 STG.E desc[UR36][R6.64+0x3a4], R143 ;  /* 0x0003a48f06003986 */ /* 0x000fe2000c101924 */
[----:B------:R-:W-:Y:S01]  /*7f70*/  ISETP.GT.AND P3, PT, R3, 0xf8, PT ;  /* 0x000000f80300780c */ /* 0x000fe20003f64270 */
[----:B------:R-:W-:-:S02]  /*7f80*/  FMUL R3, R146, R154 ;  /* 0x0000009a92037220 */ /* 0x000fc40000400000 */
[----:B------:R1:W-:Y:S01]  /*7f90*/  @P5 STG.E desc[UR36][R4.64+0x3c0], R11 ;  /* 0x0003c00b04005986 */ /* 0x0003e2000c101924 */
[C---:B------:R-:W-:Y:S02]  /*7fa0*/  ISETP.GT.AND P5, PT, R0.reuse, RZ, P3 ;  /* 0x000000ff0000720c */ /* 0x040fe40001fa4270 */
[C---:B------:R-:W-:Y:S01]  /*7fb0*/  ISETP.GT.AND P3, PT, R0.reuse, 0x8, P3 ;  /* 0x000000080000780c */ /* 0x040fe20001f64270 */
[----:B------:R-:W-:Y:S01]  /*7fc0*/  @P4 STG.E desc[UR36][R4.64+0x3c4], R145 ;  /* 0x0003c49104004986 */ /* 0x000fe2000c101924 */
[----:B------:R-:W-:Y:S01]  /*7fd0*/  ISETP.GT.AND P4, PT, R0, RZ, P1 ;  /* 0x000000ff0000720c */ /* 0x000fe20000f84270 */
[-C--:B0-----:R-:W-:Y:S01]  /*7fe0*/  FMUL R9, R148, R154.reuse ;  /* 0x0000009a94097220 */ /* 0x081fe20000400000 */
[----:B------:R-:W-:Y:S01]  /*7ff0*/  ISETP.GT.AND P1, PT, R0, 0x8, P1 ;  /* 0x000000080000780c */ /* 0x000fe20000f24270 */
[----:B------:R-:W-:Y:S04]  /*8000*/  @P0 STG.E desc[UR36][R6.64+0x3c0], R3 ;  /* 0x0003c00306000986 */ /* 0x000fe8000c101924 */
[----:B------:R-:W-:Y:S01]  /*8010*/  @P2 STG.E desc[UR36][R6.64+0x3c4], R147 ;  /* 0x0003c49306002986 */ /* 0x000fe2000c101924 */
[----:B-1----:R-:W-:-:S03]  /*8020*/  FMUL R11, R150, R154 ;  /* 0x0000009a960b7220 */ /* 0x002fc60000400000 */
[----:B------:R-:W-:Y:S04]  /*8030*/  @P5 STG.E desc[UR36][R4.64+0x3e0], R9 ;  /* 0x0003e00904005986 */ /* 0x000fe8000c101924 */
[----:B------:R0:W-:Y:S02]  /*8040*/  @P4 STG.E desc[UR36][R4.64+0x3e4], R149 ;  /* 0x0003e49504004986 */ /* 0x0001e4000c101924 */
[----:B0-----:R-:W-:Y:S02]  /*8050*/  @P3 IMAD.MOV.U32 R4, RZ, RZ, R6 ;  /* 0x000000ffff043224 */ /* 0x001fe400078e0006 */
[----:B------:R-:W-:-:S05]  /*8060*/  @P3 IMAD.MOV.U32 R5, RZ, RZ, R7 ;  /* 0x000000ffff053224 */ /* 0x000fca00078e0007 */
[----:B------:R0:W-:Y:S04]  /*8070*/  @P3 STG.E desc[UR36][R4.64+0x3e0], R11 ;  /* 0x0003e00b04003986 */ /* 0x0001e8000c101924 */
[----:B------:R0:W-:Y:S02]  /*8080*/  @P1 STG.E desc[UR36][R6.64+0x3e4], R151 ;  /* 0x0003e49706001986 */ /* 0x0001e4000c101924 */
.L_x_282:
[----:B------:R-:W-:Y:S05]  /*8090*/  BSYNC B0 ;  /* 0x0000000000007941 */ /* 0x000fea0003800000 */
.L_x_28:
[----:B------:R-:W-:Y:S01]  /*80a0*/  ULDC UR4, c[0x0][0xc] ;  /* 0x0000030000047ab9 */ /* 0x000fe20000000800 */
[----:B------:R-:W-:Y:S01]  /*80b0*/  ULDC UR5, c[0x0][0x10] ;  /* 0x0000040000057ab9 */ /* 0x000fe20000000800 */
[----:B0-----:R-:W0:Y:S01]  /*80c0*/  LDC R3, c[0x0][0x14] ;  /* 0x00000500ff037b82 */ /* 0x001e220000000800 */
[----:B------:R-:W-:Y:S01]  /*80d0*/  UIMAD.WIDE.U32 UR4, UR4, UR5, URZ ;  /* 0x00000005040472a5 */ /* 0x000fe2000f8e003f */
[----:B------:R-:W-:Y:S01]  /*80e0*/  PRMT R0, RZ, 0x7610, R0 ;  /* 0x00007610ff007816 */ /* 0x000fe20000000000 */
[----:B------:R-:W-:Y:S02]  /*80f0*/  IMAD.MOV.U32 R152, RZ, RZ, -0x1 ;  /* 0xffffffffff987424 */ /* 0x000fe400078e00ff */
[----:B------:R-:W-:Y:S02]  /*8100*/  IMAD.MOV.U32 R23, RZ, RZ, -0x1 ;  /* 0xffffffffff177424 */ /* 0x000fe400078e00ff */
[----:B0-----:R-:W-:-:S04]  /*8110*/  IMAD.WIDE.U32 R16, R3, UR4, R16 ;  /* 0x0000000403107c25 */ /* 0x001fc8000f8e0010 */
[----:B------:R-:W-:Y:S01]  /*8120*/  IMAD R3, R3, UR5, RZ ;  /* 0x0000000503037c24 */ /* 0x000fe2000f8e02ff */
[----:B------:R-:W-:Y:S02]  /*8130*/  ULDC.64 UR4, c[0x0][0x650] ;  /* 0x0001940000047ab9 */ /* 0x000fe40000000a00 */
[----:B------:R-:W-:Y:S01]  /*8140*/  ISETP.GE.U32.AND P0, PT, R16, UR4, PT ;  /* 0x0000000410007c0c */ /* 0x000fe2000bf06070 */
[----:B------:R-:W-:-:S05]  /*8150*/  IMAD.IADD R17, R17, 0x1, R3 ;  /* 0x0000000111117824 */ /* 0x000fca00078e0203 */
[----:B------:R-:W-:-:S13]  /*8160*/  ISETP.GE.U32.AND.EX P0, PT, R17, UR5, PT, P0 ;  /* 0x0000000511007c0c */ /* 0x000fda000bf06100 */
[----:B------:R-:W-:Y:S05]  /*8170*/  @P0 BRA `(.L_x_283) ;  /* 0x0000000400640947 */ /* 0x000fea0003800000 */
[----:B------:R-:W0:Y:S01]  /*8180*/  S2R R12, SR_CTAID.X ;  /* 0x00000000000c7919 */ /* 0x000e220000002500 */
[----:B---3--:R-:W3:Y:S01]  /*8190*/  LDC.64 R10, c[0x0][0x628] ;  /* 0x00018a00ff0a7b82 */ /* 0x008ee20000000a00 */
[----:B------:R-:W-:Y:S01]  /*81a0*/  ULDC UR4, c[0x0][0x150] ;  /* 0x0000540000047ab9 */ /* 0x000fe20000000800 */
[----:B-12-4-:R-:W-:Y:S01]  /*81b0*/  IMAD.MOV.U32 R8, RZ, RZ, R16 ;  /* 0x000000ffff087224 */ /* 0x016fe200078e0010 */
[----:B------:R-:W1:Y:S01]  /*81c0*/  S2R R24, SR_CTAID.Y ;  /* 0x0000000000187919 */ /* 0x000e620000002600 */
[----:B------:R-:W-:-:S04]  /*81d0*/  IMAD.MOV.U32 R9, RZ, RZ, R17 ;  /* 0x000000ffff097224 */ /* 0x000fc800078e0011 */
[----:B------:R-:W2:Y:S08]  /*81e0*/  LDC R21, c[0x0][0x144] ;  /* 0x00005100ff157b82 */ /* 0x000eb00000000800 */
[----:B------:R-:W4:Y:S08]  /*81f0*/  LDC R0, c[0x0][0x630] ;  /* 0x00018c00ff007b82 */ /* 0x000f300000000800 */
[----:B------:R-:W1:Y:S01]  /*8200*/  LDC.64 R14, c[0x0][0x620] ;  /* 0x00018800ff0e7b82 */ /* 0x000e620000000a00 */
[----:B---3--:R-:W-:-:S04]  /*8210*/  ISETP.NE.U32.AND P0, PT, R10, RZ, PT ;  /* 0x000000ff0a00720c */ /* 0x008fc80003f05070 */
[----:B------:R-:W-:Y:S02]  /*8220*/  ISETP.NE.AND.EX P0, PT, R11, RZ, PT, P0 ;  /* 0x000000ff0b00720c */ /* 0x000fe40003f05300 */
[----:B0-----:R-:W-:-:S05]  /*8230*/  I2FP.F32.U32 R3, R12 ;  /* 0x0000000c00037245 */ /* 0x001fca0000201000 */
[----:B------:R-:W-:-:S04]  /*8240*/  FMUL R3, R3, UR4 ;  /* 0x0000000403037c20 */ /* 0x000fc80008400000 */
[----:B------:R0:W3:Y:S02]  /*8250*/  F2I.U32.TRUNC.NTZ R20, R3 ;  /* 0x0000000300147305 */ /* 0x0000e4000020f000 */
[----:B--2-4-:R-:W-:Y:S05]  /*8260*/  @!P0 BRA `(.L_x_284) ;  /* 0x0000000000288947 */ /* 0x014fea0003800000 */
[----:B0-----:R-:W0:Y:S02]  /*8270*/  LDC R3, c[0x0][0x634] ;  /* 0x00018d00ff037b82 */ /* 0x001e240000000800 */
        /* <DEDUP_REMOVED lines=9> */
.L_x_284:
[----:B------:R-:W2:Y:S01]  /*8310*/  LDC.64 R30, c[0x0][0x640] ;  /* 0x00019000ff1e7b82 */ /* 0x000ea20000000a00 */
[-CC-:B------:R-:W-:Y:S01]  /*8320*/  SHF.R.U64 R23, R8, R0.reuse, R9.reuse ;  /* 0x0000000008177219 */ /* 0x180fe20000001209 */
[----:B---3--:R-:W-:Y:S01]  /*8330*/  IMAD.MOV R20, RZ, RZ, -R20 ;  /* 0x000000ffff147224 */ /* 0x008fe200078e0a14 */
[----:B------:R-:W-:Y:S01]  /*8340*/  SHF.R.U32.HI R0, RZ, R0, R9 ;  /* 0x00000000ff007219 */ /* 0x000fe20000011609 */
[----:B------:R-:W-:Y:S01]  /*8350*/  ULDC UR4, c[0x0][0x154] ;  /* 0x0000550000047ab9 */ /* 0x000fe20000000800 */
[----:B0-----:R-:W-:Y:S01]  /*8360*/  IADD3 R3, P0, RZ, -R23, RZ ;  /* 0x80000017ff037210 */ /* 0x001fe20007f1e0ff */
[----:B------:R-:W-:Y:S02]  /*8370*/  IMAD R26, R21, R20, R12 ;  /* 0x00000014151a7224 */ /* 0x000fe400078e020c */
[----:B------:R-:W0:Y:S01]  /*8380*/  LDC R6, c[0x0][0x618] ;  /* 0x00018600ff067b82 */ /* 0x000e220000000800 */
[----:B------:R-:W-:Y:S02]  /*8390*/  IMAD.MOV.U32 R7, RZ, RZ, 0x1 ;  /* 0x00000001ff077424 */ /* 0x000fe400078e00ff */
[----:B------:R-:W-:-:S04]  /*83a0*/  IMAD.X R5, RZ, RZ, ~R0, P0 ;  /* 0x000000ffff057224 */ /* 0x000fc800000e0e00 */
[-C--:B-1----:R-:W-:Y:S01]  /*83b0*/  IMAD R0, R5, R14.reuse, RZ ;  /* 0x0000000e05007224 */ /* 0x082fe200078e02ff */
[----:B------:R-:W1:Y:S01]  /*83c0*/  LDC R8, c[0x0][0x608] ;  /* 0x00018200ff087b82 */ /* 0x000e620000000800 */
[----:B------:R-:W-:-:S04]  /*83d0*/  IMAD.WIDE.U32 R4, R3, R14, R16 ;  /* 0x0000000e03047225 */ /* 0x000fc800078e0010 */
[----:B------:R-:W-:Y:S01]  /*83e0*/  IMAD R3, R3, R15, R0 ;  /* 0x0000000f03037224 */ /* 0x000fe200078e0200 */
[----:B------:R-:W-:Y:S02]  /*83f0*/  I2FP.F32.U32 R0, R24 ;  /* 0x0000001800007245 */ /* 0x000fe40000201000 */
[----:B------:R-:W3:Y:S01]  /*8400*/  LDC R28, c[0x0][0x658] ;  /* 0x00019600ff1c7b82 */ /* 0x000ee20000000800 */
[----:B------:R-:W-:Y:S01]  /*8410*/  IMAD.IADD R3, R5, 0x1, R3 ;  /* 0x0000000105037824 */ /* 0x000fe200078e0203 */
[----:B--2---:R-:W-:Y:S01]  /*8420*/  ISETP.NE.U32.AND P0, PT, R30, RZ, PT ;  /* 0x000000ff1e00720c */ /* 0x004fe20003f05070 */
[----:B------:R-:W-:Y:S01]  /*8430*/  FMUL R0, R0, UR4 ;  /* 0x0000000400007c20 */ /* 0x000fe20008400000 */
[----:B------:R-:W-:Y:S02]  /*8440*/  IMAD.MOV.U32 R5, RZ, RZ, -0x1 ;  /* 0xffffffffff057424 */ /* 0x000fe400078e00ff */
[----:B------:R-:W-:Y:S01]  /*8450*/  ISETP.NE.AND.EX P0, PT, R31, RZ, PT, P0 ;  /* 0x000000ff1f00720c */ /* 0x000fe20003f05300 */
[----:B------:R2:W4:Y:S01]  /*8460*/  F2I.U32.TRUNC.NTZ R13, R0 ;  /* 0x00000000000d7305 */ /* 0x000522000020f000 */
[----:B------:R-:W2:Y:S01]  /*8470*/  LDC R15, c[0x0][0x148] ;  /* 0x00005200ff0f7b82 */ /* 0x000ea20000000800 */
[----:B0-----:R-:W-:-:S02]  /*8480*/  SHF.R.U64 R12, R4, R6, R3 ;  /* 0x00000006040c7219 */ /* 0x001fc40000001203 */
[----:B------:R-:W-:-:S05]  /*8490*/  SHF.R.U32.HI R3, RZ, R6, R3 ;  /* 0x00000006ff037219 */ /* 0x000fca0000011603 */
[----:B------:R-:W0:Y:S01]  /*84a0*/  LDC R20, c[0x0][0x600] ;  /* 0x00018000ff147b82 */ /* 0x000e220000000800 */
[-CC-:B-1----:R-:W-:Y:S02]  /*84b0*/  SHF.R.U64 R10, R12, R8.reuse, R3.reuse ;  /* 0x000000080c0a7219 */ /* 0x182fe40000001203 */
[----:B------:R-:W-:-:S05]  /*84c0*/  SHF.R.U32.HI R3, RZ, R8, R3 ;  /* 0x00000008ff037219 */ /* 0x000fca0000011603 */
[----:B------:R-:W1:Y:S01]  /*84d0*/  LDC R21, c[0x0][0x648] ;  /* 0x00019200ff157b82 */ /* 0x000e620000000800 */
[-C--:B---3--:R-:W-:Y:S02]  /*84e0*/  SHF.L.U32 R4, R5, R28.reuse, RZ ;  /* 0x0000001c05047219 */ /* 0x088fe400000006ff */
[-CC-:B------:R-:W-:Y:S02]  /*84f0*/  SHF.R.U64 R14, R10, R28.reuse, R3.reuse ;  /* 0x0000001c0a0e7219 */ /* 0x180fe40000001203 */
[----:B------:R-:W-:Y:S02]  /*8500*/  SHF.R.U32.HI R5, RZ, R28, R3 ;  /* 0x0000001cff057219 */ /* 0x000fe40000011603 */
[----:B------:R-:W-:Y:S01]  /*8510*/  LOP3.LUT R153, RZ, R4, RZ, 0x33, !PT ;  /* 0x00000004ff997212 */ /* 0x000fe200078e33ff */
[----:B------:R-:W3:Y:S01]  /*8520*/  LDC R25, c[0x0][0x638] ;  /* 0x00018e00ff197b82 */ /* 0x000ee20000000800 */
[----:B------:R-:W-:Y:S01]  /*8530*/  SHF.L.U32 R28, R7, R28, RZ ;  /* 0x0000001c071c7219 */ /* 0x000fe200000006ff */
[----:B------:R-:W-:-:S06]  /*8540*/  IMAD.MOV.U32 R4, RZ, RZ, R14 ;  /* 0x000000ffff047224 */ /* 0x000fcc00078e000e */
[----:B------:R-:W0:Y:S01]  /*8550*/  LDC R27, c[0x0][0x610] ;  /* 0x00018400ff1b7b82 */ /* 0x000e220000000800 */
[----:B----4-:R-:W-:Y:S05]  /*8560*/  @!P0 BRA `(.L_x_285) ;  /* 0x0000000000288947 */ /* 0x010fea0003800000 */
[----:B------:R-:W4:Y:S02]  /*8570*/  LDC R3, c[0x0][0x64c] ;  /* 0x00019300ff037b82 */ /* 0x000f240000000800 */
[----:B----4-:R-:W-:-:S05]  /*8580*/  IADD3 R3, P0, R14, R3, RZ ;  /* 0x000000030e037210 */ /* 0x010fca0007f1e0ff */
        /* <DEDUP_REMOVED lines=8> */
.L_x_285:
[----:B------:R-:W-:Y:S01]  /*8610*/  ISETP.NE.AND P0, PT, R2, 0x1, PT ;  /* 0x000000010200780c */ /* 0x000fe20003f05270 */
[----:B------:R-:W-:Y:S01]  /*8620*/  IMAD.MOV R13, RZ, RZ, -R13 ;  /* 0x000000ffff0d7224 */ /* 0x000fe200078e0a0d */
[----:B-12---:R-:W-:Y:S01]  /*8630*/  SHF.R.U64 R0, R4, R21, R5 ;  /* 0x0000001504007219 */ /* 0x006fe20000001205 */
[----:B0-----:R-:W-:Y:S01]  /*8640*/  VIADD R5, R20, 0xffffffff ;  /* 0xffffffff14057836 */ /* 0x001fe20000000000 */
[----:B------:R-:W-:-:S03]  /*8650*/  LOP3.LUT R153, R10, R153, RZ, 0xc0, !PT ;  /* 0x000000990a997212 */ /* 0x000fc600078ec0ff */
[----:B------:R-:W-:Y:S01]  /*8660*/  IMAD.MOV R3, RZ, RZ, -R0 ;  /* 0x000000ffff037224 */ /* 0x000fe200078e0a00 */
[----:B------:R-:W-:Y:S01]  /*8670*/  LOP3.LUT R5, R12, R5, RZ, 0xc0, !PT ;  /* 0x000000050c057212 */ /* 0x000fe200078ec0ff */
[----:B------:R-:W-:Y:S02]  /*8680*/  IMAD R153, R28, R0, R153 ;  /* 0x000000001c997224 */ /* 0x000fe400078e0299 */
[----:B---3--:R-:W-:Y:S02]  /*8690*/  IMAD R0, R3, R25, R14 ;  /* 0x0000001903007224 */ /* 0x008fe400078e020e */
[----:B------:R-:W-:Y:S02]  /*86a0*/  @P0 IMAD R26, R15, R13, R24 ;  /* 0x0000000d0f1a0224 */ /* 0x000fe400078e0218 */
[----:B------:R-:W-:Y:S02]  /*86b0*/  IMAD R4, R0, R20, R5 ;  /* 0x0000001400047224 */ /* 0x000fe400078e0205 */
[----:B------:R-:W-:-:S02]  /*86c0*/  IMAD R153, R153, R27, R26 ;  /* 0x0000001b99997224 */ /* 0x000fc400078e021a */
[----:B------:R-:W-:-:S03]  /*86d0*/  IMAD.MOV.U32 R3, RZ, RZ, 0x1 ;  /* 0x00000001ff037424 */ /* 0x000fc600078e00ff */
[----:B------:R-:W-:Y:S02]  /*86e0*/  SEL R152, R4, R153, !P0 ;  /* 0x0000009904987207 */ /* 0x000fe40004000000 */
[----:B------:R-:W-:Y:S02]  /*86f0*/  PRMT R0, R3, 0x7610, R0 ;  /* 0x0000761003007816 */ /* 0x000fe40000000000 */
[----:B------:R-:W-:-:S07]  /*8700*/  SEL R153, R153, R4, !P0 ;  /* 0x0000000499997207 */ /* 0x000fce0004000000 */
.L_x_283:
[----:B------:R-:W-:-:S13]  /*8710*/  LOP3.LUT P0, RZ, R0, 0xff, RZ, 0xc0, !PT ;  /* 0x000000ff00ff7812 */ /* 0x000fda000780c0ff */
[----:B------:R-:W-:Y:S05]  /*8720*/  @P0 BRA `(.L_x_286) ;  /* 0xffffff8800000947 */ /* 0x000fea000383ffff */
[----:B------:R-:W-:Y:S05]  /*8730*/  EXIT ;  /* 0x000000000000794d */ /* 0x000fea0003800000 */
.L_x_3:
[----:B0-----:R-:W-:Y:S01]  /*8740*/  ULDC.64 UR4, c[0x0][0x650] ;  /* 0x0001940000047ab9 */ /* 0x001fe20000000a00 */
        /* <DEDUP_REMOVED lines=25> */
.L_x_288:
[--C-:B------:R-:W-:Y:S01]  /*88e0*/  SHF.R.U64 R12, R10, R14, R11.reuse ;  /* 0x0000000e0a0c7219 */ /* 0x100fe2000000120b */
[----:B------:R-:W0:Y:S01]  /*88f0*/  LDC R22, c[0x0][0x618] ;  /* 0x00018600ff167b82 */ /* 0x000e220000000800 */
[----:B------:R-:W-:Y:S01]  /*8900*/  I2FP.F32.U32 R6, R4 ;  /* 0x0000000400067245 */ /* 0x000fe20000201000 */
[----:B------:R-:W-:Y:S01]  /*8910*/  ULDC UR4, c[0x0][0x150] ;  /* 0x0000540000047ab9 */ /* 0x000fe20000000800 */
[----:B------:R-:W-:Y:S02]  /*8920*/  SHF.R.U32.HI R5, RZ, R14, R11 ;  /* 0x0000000eff057219 */ /* 0x000fe4000001160b */
[----:B------:R-:W-:Y:S01]  /*8930*/  IADD3 R9, P0, RZ, -R12, RZ ;  /* 0x8000000cff097210 */ /* 0x000fe20007f1e0ff */
[----:B------:R-:W-:Y:S01]  /*8940*/  FMUL R11, R6, UR4 ;  /* 0x00000004060b7c20 */ /* 0x000fe20008400000 */
[----:B------:R-:W-:Y:S01]  /*8950*/  ULDC UR4, c[0x0][0x154] ;  /* 0x0000550000047ab9 */ /* 0x000fe20000000800 */
[----:B------:R-:W1:Y:S02]  /*8960*/  LDC.64 R24, c[0x0][0x640] ;  /* 0x00019000ff187b82 */ /* 0x000e640000000a00 */
[----:B------:R-:W-:-:S02]  /*8970*/  IMAD.X R5, RZ, RZ, ~R5, P0 ;  /* 0x000000ffff057224 */ /* 0x000fc400000e0e05 */
[----:B------:R-:W2:Y:S01]  /*8980*/  F2I.U32.TRUNC.NTZ R11, R11 ;  /* 0x0000000b000b7305 */ /* 0x000ea2000020f000 */
[----:B------:R-:W-:-:S03]  /*8990*/  IMAD.WIDE.U32 R6, R9, R20, R16 ;  /* 0x0000001409067225 */ /* 0x000fc600078e0010 */
[----:B------:R-:W3:Y:S01]  /*89a0*/  LDC R13, c[0x0][0x144] ;  /* 0x00005100ff0d7b82 */ /* 0x000ee20000000800 */
[----:B------:R-:W-:-:S04]  /*89b0*/  IMAD R8, R5, R20, RZ ;  /* 0x0000001405087224 */ /* 0x000fc800078e02ff */
[----:B------:R-:W-:Y:S02]  /*89c0*/  IMAD R5, R9, R21, R8 ;  /* 0x0000001509057224 */ /* 0x000fe400078e0208 */
[----:B------:R-:W-:Y:S01]  /*89d0*/  IMAD.MOV.U32 R8, RZ, RZ, -0x1 ;  /* 0xffffffffff087424 */ /* 0x000fe200078e00ff */
[----:B------:R-:W4:Y:S01]  /*89e0*/  LDC R14, c[0x0][0x608] ;  /* 0x00018200ff0e7b82 */ /* 0x000f220000000800 */
[----:B------:R-:W-:Y:S01]  /*89f0*/  IMAD.IADD R5, R7, 0x1, R5 ;  /* 0x0000000107057824 */ /* 0x000fe200078e0205 */
[----:B------:R-:W-:-:S04]  /*8a00*/  I2FP.F32.U32 R7, R3 ;  /* 0x0000000300077245 */ /* 0x000fc80000201000 */
[-C--:B0-----:R-:W-:Y:S01]  /*8a10*/  SHF.R.U64 R10, R6, R22.reuse, R5 ;  /* 0x00000016060a7219 */ /* 0x081fe20000001205 */
[----:B--2---:R-:W-:Y:S01]  /*8a20*/  IMAD.MOV R6, RZ, RZ, -R11 ;  /* 0x000000ffff067224 */ /* 0x004fe200078e0a0b */
[----:B------:R-:W0:Y:S01]  /*8a30*/  LDC R9, c[0x0][0x658] ;  /* 0x00019600ff097b82 */ /* 0x000e220000000800 */
[----:B-1----:R-:W-:Y:S01]  /*8a40*/  ISETP.NE.U32.AND P0, PT, R24, RZ, PT ;  /* 0x000000ff1800720c */ /* 0x002fe20003f05070 */
[----:B------:R-:W-:Y:S01]  /*8a50*/  FMUL R7, R7, UR4 ;  /* 0x0000000407077c20 */ /* 0x000fe20008400000 */
[----:B------:R-:W-:Y:S02]  /*8a60*/  SHF.R.U32.HI R5, RZ, R22, R5 ;  /* 0x00000016ff057219 */ /* 0x000fe40000011605 */
[----:B------:R-:W-:-:S03]  /*8a70*/  ISETP.NE.AND.EX P0, PT, R25, RZ, PT, P0 ;  /* 0x000000ff1900720c */ /* 0x000fc60003f05300 */
[----:B------:R-:W1:Y:S01]  /*8a80*/  LDC R20, c[0x0][0x148] ;  /* 0x00005200ff147b82 */ /* 0x000e620000000800 */
[----:B---3--:R-:W-:Y:S02]  /*8a90*/  IMAD R23, R13, R6, R4 ;  /* 0x000000060d177224 */ /* 0x008fe400078e0204 */
[----:B------:R-:W-:-:S05]  /*8aa0*/  IMAD.MOV.U32 R6, RZ, RZ, 0x1 ;  /* 0x00000001ff067424 */ /* 0x000fca00078e00ff */
[----:B------:R-:W2:Y:S01]  /*8ab0*/  LDC R21, c[0x0][0x600] ;  /* 0x00018000ff157b82 */ /* 0x000ea20000000800 */
[-CC-:B----4-:R-:W-:Y:S02]  /*8ac0*/  SHF.R.U64 R13, R10, R14.reuse, R5.reuse ;  /* 0x0000000e0a0d7219 */ /* 0x190fe40000001205 */
[----:B------:R-:W-:Y:S02]  /*8ad0*/  SHF.R.U32.HI R4, RZ, R14, R5 ;  /* 0x0000000eff047219 */ /* 0x000fe40000011605 */
[----:B------:R3:W4:Y:S03]  /*8ae0*/  F2I.U32.TRUNC.NTZ R14, R7 ;  /* 0x00000007000e7305 */ /* 0x000726000020f000 */
[----:B------:R-:W1:Y:S01]  /*8af0*/  LDC R26, c[0x0][0x648] ;  /* 0x00019200ff1a7b82 */ /* 0x000e620000000800 */
[-C--:B0-----:R-:W-:Y:S02]  /*8b00*/  SHF.R.U64 R15, R13, R9.reuse, R4 ;  /* 0x000000090d0f7219 */ /* 0x081fe40000001204 */
[----:B------:R-:W-:-:S02]  /*8b10*/  SHF.L.U32 R8, R8, R9, RZ ;  /* 0x0000000908087219 */ /* 0x000fc400000006ff */
[-C--:B------:R-:W-:Y:S01]  /*8b20*/  SHF.R.U32.HI R5, RZ, R9.reuse, R4 ;  /* 0x00000009ff057219 */ /* 0x080fe20000011604 */
[----:B------:R-:W-:Y:S01]  /*8b30*/  IMAD.MOV.U32 R4, RZ, RZ, R15 ;  /* 0x000000ffff047224 */ /* 0x000fe200078e000f */
[----:B------:R-:W-:Y:S01]  /*8b40*/  SHF.L.U32 R22, R6, R9, RZ ;  /* 0x0000000906167219 */ /* 0x000fe200000006ff */
[----:B------:R-:W0:Y:S01]  /*8b50*/  LDC R27, c[0x0][0x638] ;  /* 0x00018e00ff1b7b82 */ /* 0x000e220000000800 */
[----:B------:R-:W-:-:S07]  /*8b60*/  LOP3.LUT R28, RZ, R8, RZ, 0x33, !PT ;  /* 0x00000008ff1c7212 */ /* 0x000fce00078e33ff */
        /* <DEDUP_REMOVED lines=12> */
.L_x_289:
[----:B------:R-:W-:Y:S01]  /*8c30*/  ISETP.NE.AND P0, PT, R2, 0x1, PT ;  /* 0x000000010200780c */ /* 0x000fe20003f05270 */
[----:B--2---:R-:W-:Y:S01]  /*8c40*/  VIADD R7, R21, 0xffffffff ;  /* 0xffffffff15077836 */ /* 0x004fe20000000000 */
[----:B-1----:R-:W-:Y:S01]  /*8c50*/  SHF.R.U64 R5, R4, R26, R5 ;  /* 0x0000001a04057219 */ /* 0x002fe20000001205 */
[----:B------:R-:W-:Y:S01]  /*8c60*/  IMAD.MOV R14, RZ, RZ, -R14 ;  /* 0x000000ffff0e7224 */ /* 0x000fe200078e0a0e */
[----:B------:R-:W-:Y:S01]  /*8c70*/  LOP3.LUT R4, R13, R28, RZ, 0xc0, !PT ;  /* 0x0000001c0d047212 */ /* 0x000fe200078ec0ff */
[----:B------:R-:W-:Y:S01]  /*8c80*/  IMAD.MOV.U32 R8, RZ, RZ, R12 ;  /* 0x000000ffff087224 */ /* 0x000fe200078e000c */
[----:B------:R-:W-:Y:S01]  /*8c90*/  LOP3.LUT R10, R10, R7, RZ, 0xc0, !PT ;  /* 0x000000070a0a7212 */ /* 0x000fe200078ec0ff */
[----:B------:R-:W-:Y:S02]  /*8ca0*/  IMAD.MOV R6, RZ, RZ, -R5 ;  /* 0x000000ffff067224 */ /* 0x000fe400078e0a05 */
[----:B------:R-:W-:-:S04]  /*8cb0*/  IMAD R4, R22, R5, R4 ;  /* 0x0000000516047224 */ /* 0x000fc800078e0204 */
[----:B------:R-:W-:Y:S02]  /*8cc0*/  @P0 IMAD R23, R20, R14, R3 ;  /* 0x0000000e14170224 */ /* 0x000fe400078e0203 */
[----:B0-----:R-:W-:Y:S02]  /*8cd0*/  IMAD R3, R6, R27, R15 ;  /* 0x0000001b06037224 */ /* 0x001fe400078e020f */
[----:B------:R-:W-:Y:S02]  /*8ce0*/  IMAD R7, R4, R29, R23 ;  /* 0x0000001d04077224 */ /* 0x000fe400078e0217 */
[----:B------:R-:W-:Y:S02]  /*8cf0*/  IMAD R4, R3, R21, R10 ;  /* 0x0000001503047224 */ /* 0x000fe400078e020a */
[----:B------:R-:W-:-:S03]  /*8d00*/  IMAD.MOV.U32 R6, RZ, RZ, 0x1 ;  /* 0x00000001ff067424 */ /* 0x000fc600078e00ff */
[----:B------:R-:W-:Y:S02]  /*8d10*/  SEL R9, R4, R7, !P0 ;  /* 0x0000000704097207 */ /* 0x000fe40004000000 */
[----:B------:R-:W-:-:S07]  /*8d20*/  SEL R7, R7, R4, !P0 ;  /* 0x0000000407077207 */ /* 0x000fce0004000000 */
.L_x_287:
[----:B------:R-:W-:-:S08]  /*8d30*/  NOP ;  /* 0x0000000000007918 */ /* 0x000fd00000000000 */
[----:B------:R-:W0:-:S00]  /*8d40*/  USETMAXREG.DEALLOC.CTAPOOL 0x28 ;  /* 0x00000028000079c8 */ /* 0x000e0000080e0500 */
[----:B0-----:R-:W-:-:S13]  /*8d50*/  ISETP.NE.AND P0, PT, R0, RZ, PT ;  /* 0x000000ff0000720c */ /* 0x001fda0003f05270 */
[----:B------:R-:W-:Y:S05]  /*8d60*/  @P0 EXIT ;  /* 0x000000000000094d */ /* 0x000fea0003800000 */
[----:B------:R-:W-:Y:S01]  /*8d70*/  LOP3.LUT P0, RZ, R6, 0xff, RZ, 0xc0, !PT ;  /* 0x000000ff06ff7812 */ /* 0x000fe2000780c0ff */
[----:B------:R-:W-:Y:S02]  /*8d80*/  IMAD.MOV.U32 R3, RZ, RZ, 0x1 ;  /* 0x00000001ff037424 */ /* 0x000fe400078e00ff */
[----:B------:R-:W-:-:S10]  /*8d90*/  IMAD.MOV.U32 R0, RZ, RZ, RZ ;  /* 0x000000ffff007224 */ /* 0x000fd400078e00ff */
[----:B------:R-:W-:Y:S05]  /*8da0*/  @!P0 BRA `(.L_x_290) ;  /* 0x0000000c00348947 */ /* 0x000fea0003800000 */
[----:B------:R-:W0:Y:S01]  /*8db0*/  LDC R0, c[0x0][0x28c] ;  /* 0x0000a300ff007b82 */ /* 0x000e220000000800 */
[----:B------:R-:W-:Y:S01]  /*8dc0*/  ULDC UR5, c[0x0][0x600] ;  /* 0x0001800000057ab9 */ /* 0x000fe20000000800 */
[----:B------:R-:W-:Y:S01]  /*8dd0*/  ULDC UR4, c[0x0][0xc] ;  /* 0x0000030000047ab9 */ /* 0x000fe20000000800 */
[----:B------:R-:W-:Y:S01]  /*8de0*/  UIADD3 UR16, UR5, -0x1, URZ ;  /* 0xffffffff05107890 */ /* 0x000fe2000fffe03f */
[C---:B------:R-:W-:Y:S01]  /*8df0*/  LOP3.LUT P2, RZ, R18.reuse, 0x7f, RZ, 0xc0, !PT ;  /* 0x0000007f12ff7812 */ /* 0x040fe2000784c0ff */
[----:B------:R-:W-:Y:S01]  /*8e00*/  ULDC UR6, c[0x0][0x658] ;  /* 0x0001960000067ab9 */ /* 0x000fe20000000800 */
[----:B------:R-:W-:Y:S01]  /*8e10*/  ULDC UR5, c[0x0][0x10] ;  /* 0x0000040000057ab9 */ /* 0x000fe20000000800 */
[----:B------:R-:W-:Y:S01]  /*8e20*/  UMOV UR7, 0xffffffff ;  /* 0xffffffff00077882 */ /* 0x000fe20000000000 */
[----:B------:R-:W-:Y:S01]  /*8e30*/  UMOV UR8, 0x1 ;  /* 0x0000000100087882 */ /* 0x000fe20000000000 */
[----:B------:R-:W-:Y:S01]  /*8e40*/  UIMAD.WIDE.U32 UR4, UR4, UR5, URZ ;  /* 0x00000005040472a5 */ /* 0x000fe2000f8e003f */
[----:B------:R-:W-:Y:S01]  /*8e50*/  LOP3.LUT P0, RZ, R18, 0x1f, RZ, 0xc0, !PT ;  /* 0x0000001f12ff7812 */ /* 0x000fe2000780c0ff */
[----:B------:R-:W-:Y:S01]  /*8e60*/  USHF.L.U32 UR7, UR7, UR6, URZ ;  /* 0x0000000607077299 */ /* 0x000fe2000800063f */
[----:B------:R-:W-:Y:S01]  /*8e70*/  BSSY B0, `(.L_x_290) ;  /* 0x00000c0000007945 */ /* 0x000fe20003800000 */
[----:B------:R-:W-:Y:S01]  /*8e80*/  USHF.L.U32 UR18, UR8, UR6, URZ ;  /* 0x0000000608127299 */ /* 0x000fe2000800063f */
[----:B------:R-:W-:Y:S01]  /*8e90*/  IMAD.MOV.U32 R11, RZ, RZ, 0x1 ;  /* 0x00000001ff0b7424 */ /* 0x000fe200078e00ff */
[----:B------:R-:W-:Y:S01]  /*8ea0*/  LOP3.LUT R18, R19, 0x2, RZ, 0xfc, !PT ;  /* 0x0000000213127812 */ /* 0x000fe200078efcff */
[----:B------:R-:W-:Y:S01]  /*8eb0*/  ULDC UR6, c[0x0][0x14] ;  /* 0x0000050000067ab9 */ /* 0x000fe20000000800 */
[----:B------:R-:W-:Y:S01]  /*8ec0*/  PLOP3.LUT P0, PT, P0, P2, PT, 0x8a, 0x0 ;  /* 0x000000000000781c */ /* 0x000fe20000705172 */
[----:B------:R-:W-:-:S02]  /*8ed0*/  UIMAD.WIDE.U32 UR20, UR4, UR6, URZ ;  /* 0x00000006041472a5 */ /* 0x000fc4000f8e003f */
[----:B------:R-:W-:Y:S02]  /*8ee0*/  UIMAD UR13, UR5, UR6, URZ ;  /* 0x00000006050d72a4 */ /* 0x000fe4000f8e023f */
[----:B------:R-:W-:Y:S01]  /*8ef0*/  ULOP3.LUT UR17, URZ, UR7, URZ, 0x33, !UPT ;  /* 0x000000073f117292 */ /* 0x000fe2000f8e333f */
[----:B0-----:R-:W-:Y:S01]  /*8f00*/  VIADD R0, R0, 0x1f ;  /* 0x0000001f00007836 */ /* 0x001fe20000000000 */
[----:B------:R-:W-:Y:S01]  /*8f10*/  UIADD3 UR13, UR21, UR13, URZ ;  /* 0x0000000d150d7290 */ /* 0x000fe2000fffe03f */
[----:B------:R-:W-:-:S03]  /*8f20*/  ULDC.64 UR22, c[0x0][0x198] ;  /* 0x0000660000167ab9 */ /* 0x000fc60000000a00 */
[----:B------:R-:W-:-:S04]  /*8f30*/  SHF.R.S32.HI R3, RZ, 0x1f, R0 ;  /* 0x0000001fff037819 */ /* 0x000fc80000011400 */
[----:B------:R-:W-:Y:S01]  /*8f40*/  LEA.HI R3, R3, R0, RZ, 0x5 ;  /* 0x0000000003037211 */ /* 0x000fe200078f28ff */
[----:B------:R-:W-:-:S03]  /*8f50*/  IMAD.MOV.U32 R0, RZ, RZ, RZ ;  /* 0x000000ffff007224 */ /* 0x000fc600078e00ff */
[----:B------:R-:W-:Y:S01]  /*8f60*/  SHF.R.S32.HI R13, RZ, 0x5, R3 ;  /* 0x00000005ff0d7819 */ /* 0x000fe20000011403 */
[----:B------:R-:W-:-:S04]  /*8f70*/  IMAD.MOV.U32 R3, RZ, RZ, 0x1 ;  /* 0x00000001ff037424 */ /* 0x000fc800078e00ff */
[----:B------:R-:W-:-:S07]  /*8f80*/  VIADD R10, R13, 0x1 ;  /* 0x000000010d0a7836 */ /* 0x000fce0000000000 */
.L_x_302:
[----:B------:R-:W-:-:S03]  /*8f90*/  UMOV UR4, 0xffffffff ;  /* 0xffffffff00047882 */ /* 0x000fc60000000000 */
[----:B------:R-:W-:Y:S05]  /*8fa0*/  BRA.DIV UR4, `(.L_x_291) ;  /* 0x0000000e04a07947 */ /* 0x000fea000b800000 */
[----:B------:R-:W-:-:S13]  /*8fb0*/  ELECT P6, URZ, PT ;  /* 0x00000000003f782f */ /* 0x000fda00038c0000 */
.L_x_313:
[----:B------:R-:W0:Y:S01]  /*8fc0*/  LDC R4, c[0x0][0x28c] ;  /* 0x0000a300ff047b82 */ /* 0x000e220000000800 */
[----:B------:R-:W-:Y:S01]  /*8fd0*/  BSSY B1, `(.L_x_292) ;  /* 0x0000037000017945 */ /* 0x000fe20003800000 */
[----:B0-----:R-:W-:-:S13]  /*8fe0*/  ISETP.LT.OR P6, PT, R4, 0x1, !P6 ;  /* 0x000000010400780c */ /* 0x001fda00077c1670 */
[----:B------:R-:W-:Y:S05]  /*8ff0*/  @P6 BRA `(.L_x_293) ;  /* 0x0000000000d06947 */ /* 0x000fea0003800000 */
[----:B------:R-:W-:Y:S02]  /*9000*/  IMAD.SHL.U32 R14, R9, 0x100, RZ ;  /* 0x00000100090e7824 */ /* 0x000fe400078e00ff */
[----:B------:R-:W-:Y:S02]  /*9010*/  IMAD.SHL.U32 R15, R7, 0x80, RZ ;  /* 0x00000080070f7824 */ /* 0x000fe400078e00ff */
[----:B------:R-:W-:Y:S02]  /*9020*/  IMAD.MOV.U32 R20, RZ, RZ, RZ ;  /* 0x000000ffff147224 */ /* 0x000fe400078e00ff */
[----:B------:R-:W-:Y:S02]  /*9030*/  IMAD.MOV.U32 R4, RZ, RZ, R10 ;  /* 0x000000ffff047224 */ /* 0x000fe400078e000a */
[----:B------:R-:W-:Y:S02]  /*9040*/  IMAD.MOV.U32 R5, RZ, RZ, R3 ;  /* 0x000000ffff057224 */ /* 0x000fe400078e0003 */
[----:B------:R-:W-:-:S07]  /*9050*/  IMAD.MOV.U32 R6, RZ, RZ, R0 ;  /* 0x000000ffff067224 */ /* 0x000fce00078e0000 */
.L_x_297:
[----:B------:R-:W0:Y:S01]  /*9060*/  S2R R12, SR_CgaCtaId ;  /* 0x00000000000c7919 */ /* 0x000e220000008800 */
[----:B------:R-:W-:Y:S01]  /*9070*/  MOV R7, 0x400 ;  /* 0x0000040000077802 */ /* 0x000fe20000000f00 */
[----:B------:R-:W1:Y:S03]  /*9080*/  @!P2 LDC R9, c[0x0][0x500] ;  /* 0x00014000ff09ab82 */ /* 0x000e660000000800 */
[----:B0-----:R-:W-:Y:S02]  /*9090*/  LEA R21, R12, R7, 0x18 ;  /* 0x000000070c157211 */ /* 0x001fe400078ec0ff */
[----:B------:R-:W-:-:S03]  /*90a0*/  SHF.L.U32 R7, R5, 0x1f, RZ ;  /* 0x0000001f05077819 */ /* 0x000fc600000006ff */
[----:B------:R-:W-:-:S04]  /*90b0*/  IMAD R12, R6, 0x8, R21 ;  /* 0x00000008060c7824 */ /* 0x000fc800078e0215 */
[----:B------:R-:W0:Y:S02]  /*90c0*/  SYNCS.PHASECHK.TRANS64.TRYWAIT P1, [R12+URZ+0x20], R7 ;  /* 0x000020070c0075a7 */ /* 0x000e24000802017f */
[----:B01----:R-:W-:Y:S05]  /*90d0*/  @!P1 BRA `(.L_x_294) ;  /* 0x0000000c00749947 */ /* 0x003fea0003800000 */
.L_x_314:
[----:B0-----:R-:W-:Y:S01]  /*90e0*/  PRMT R7, R18, 0x9910, RZ ;  /* 0x0000991012077816 */ /* 0x001fe200000000ff */
[----:B------:R0:W-:Y:S03]  /*90f0*/  @!P2 SYNCS.ARRIVE.TRANS64 RZ, [R12+URZ], R9 ;  /* 0x000000090cffa9a7 */ /* 0x0001e6000800003f */
[----:B------:R-:W-:-:S13]  /*9100*/  ISETP.NE.AND P1, PT, R7, 0x2, PT ;  /* 0x000000020700780c */ /* 0x000fda0003f25270 */
[----:B0-----:R-:W-:Y:S05]  /*9110*/  @P1 BRA `(.L_x_295) ;  /* 0x0000000000041947 */ /* 0x001fea0003800000 */
[----:B------:R-:W-:Y:S01]  /*9120*/  BPT.TRAP 0x1 ;  /* 0x000000040000795c */ /* 0x000fe20000300000 */
.L_x_295:
[----:B------:R-:W-:Y:S05]  /*9130*/  @P0 BRA `(.L_x_296) ;  /* 0x0000000000040947 */ /* 0x000fea0003800000 */
[----:B------:R-:W-:Y:S01]  /*9140*/  BPT.TRAP 0x1 ;  /* 0x000000040000795c */ /* 0x000fe20000300000 */
.L_x_296:
[--C-:B------:R-:W-:Y:S01]  /*9150*/  IMAD R7, R6, 0x4000, R21.reuse ;  /* 0x0000400006077824 */ /* 0x100fe200078e0215 */
[----:B------:R-:W-:Y:S01]  /*9160*/  R2UR UR9, R12 ;  /* 0x000000000c0972ca */ /* 0x000fe200000e0000 */
[----:B------:R-:W-:Y:S01]  /*9170*/  IMAD R21, R6, 0x8000, R21 ;  /* 0x0000800006157824 */ /* 0x000fe200078e0215 */
[----:B------:R-:W-:Y:S01]  /*9180*/  UIADD3 UR4, UP0, UR22, 0xf0, URZ ;  /* 0x000000f016047890 */ /* 0x000fe2000ff1e03f */
[----:B------:R-:W-:Y:S01]  /*9190*/  VIADD R4, R4, 0xffffffff ;  /* 0xffffffff04047836 */ /* 0x000fe20000000000 */
[----:B------:R-:W-:Y:S01]  /*91a0*/  R2UR UR5, R7 ;  /* 0x00000000070572ca */ /* 0x000fe200000e0000 */
[----:B------:R-:W-:Y:S01]  /*91b0*/  UIADD3 UR24, UP1, UR22, 0x1f0, URZ ;  /* 0x000001f016187890 */ /* 0x000fe2000ff3e03f */
[----:B------:R-:W-:Y:S01]  /*91c0*/  R2UR UR8, R21 ;  /* 0x00000000150872ca */ /* 0x000fe200000e0000 */
[----:B------:R-:W-:Y:S01]  /*91d0*/  VIADD R6, R6, 0x1 ;  /* 0x0000000106067836 */ /* 0x000fe20000000000 */
[----:B------:R-:W-:Y:S01]  /*91e0*/  R2UR UR11, R15 ;  /* 0x000000000f0b72ca */ /* 0x000fe200000e0000 */
[----:B------:R-:W-:Y:S01]  /*91f0*/  UIADD3.X UR25, URZ, UR23, URZ, UP1, !UPT ;  /* 0x000000173f197290 */ /* 0x000fe20008ffe43f */
[----:B------:R-:W-:Y:S01]  /*9200*/  R2UR UR10, R20 ;  /* 0x00000000140a72ca */ /* 0x000fe200000e0000 */
[----:B------:R-:W-:Y:S01]  /*9210*/  UMOV UR6, 0x0 ;  /* 0x0000000000067882 */ /* 0x000fe20000000000 */
[----:B------:R-:W-:Y:S01]  /*9220*/  R2UR UR12, R8 ;  /* 0x00000000080c72ca */ /* 0x000fe200000e0000 */
[----:B------:R-:W-:Y:S01]  /*9230*/  UMOV UR7, 0x10000000 ;  /* 0x1000000000077882 */ /* 0x000fe20000000000 */
[----:B------:R-:W-:Y:S01]  /*9240*/  R2UR UR19, R14 ;  /* 0x000000000e1372ca */ /* 0x000fe200000e0000 */
[----:B------:R-:W-:Y:S01]  /*9250*/  VIADD R20, R20, 0x20 ;  /* 0x0000002014147836 */ /* 0x000fe20000000000 */
[----:B------:R-:W-:Y:S01]  /*9260*/  ISETP.GT.AND P3, PT, R4, 0x1, PT ;  /* 0x000000010400780c */ /* 0x000fe20003f64270 */
[----:B------:R-:W-:Y:S01]  /*9270*/  UIADD3 UR14, UR5, 0x100, URZ ;  /* 0x00000100050e7890 */ /* 0x000fe2000fffe03f */
[----:B------:R-:W-:Y:S01]  /*9280*/  ISETP.NE.AND P1, PT, R6, 0x4, PT ;  /* 0x000000040600780c */ /* 0x000fe20003f25270 */
[----:B------:R-:W-:-:S02]  /*9290*/  UIADD3.X UR5, URZ, UR23, URZ, UP0, !UPT ;  /* 0x000000173f057290 */ /* 0x000fc400087fe43f */
[----:B------:R-:W-:Y:S01]  /*92a0*/  UIADD3 UR15, UR8, 0x10100, URZ ;  /* 0x00010100080f7890 */ /* 0x000fe2000fffe03f */
[----:B------:R-:W-:Y:S02]  /*92b0*/  SEL R12, RZ, 0x1, P1 ;  /* 0x00000001ff0c7807 */ /* 0x000fe40000800000 */
[----:B------:R-:W-:Y:S01]  /*92c0*/  UMOV UR8, UR14 ;  /* 0x0000000e00087c82 */ /* 0x000fe20008000000 */
[----:B------:R-:W-:Y:S02]  /*92d0*/  SEL R6, R6, RZ, P1 ;  /* 0x000000ff06067207 */ /* 0x000fe40000800000 */
[----:B------:R-:W-:Y:S01]  /*92e0*/  LOP3.LUT R5, R5, R12, RZ, 0x3c, !PT ;  /* 0x0000000c05057212 */ /* 0x000fe200078e3cff */
[----:B------:R0:W-:Y:S02]  /*92f0*/  UTMALDG.3D [UR8], [UR4], desc[UR6] ;  /* 0x00000608040075b4 */ /* 0x0001e40008011000 */
[----:B0-----:R-:W-:Y:S01]  /*9300*/  UMOV UR8, UR15 ;  /* 0x0000000f00087c82 */ /* 0x001fe20008000000 */
[----:B------:R-:W-:-:S02]  /*9310*/  UMOV UR11, UR19 ;  /* 0x00000013000b7c82 */ /* 0x000fc40008000000 */
[----:B------:R0:W-:Y:S02]  /*9320*/  UTMALDG.3D [UR8], [UR24], desc[UR6] ;  /* 0x00000608180075b4 */ /* 0x0001e40008011000 */
[----:B0-----:R-:W-:Y:S05]  /*9330*/  @P3 BRA `(.L_x_297) ;  /* 0xfffffffc00483947 */ /* 0x001fea000383ffff */
.L_x_293:
[----:B------:R-:W-:Y:S05]  /*9340*/  BSYNC B1 ;  /* 0x0000000000017941 */ /* 0x000fea0003800000 */
.L_x_292:
[----:B------:R-:W-:Y:S01]  /*9350*/  LOP3.LUT P3, RZ, R11, 0xff, RZ, 0xc0, !PT ;  /* 0x000000ff0bff7812 */ /* 0x000fe2000786c0ff */
[----:B------:R-:W-:Y:S01]  /*9360*/  IMAD.IADD R0, R13, 0x1, R0 ;  /* 0x000000010d007824 */ /* 0x000fe200078e0200 */
[----:B------:R-:W-:Y:S01]  /*9370*/  IADD3 R16, P4, R16, UR20, RZ ;  /* 0x0000001410107c10 */ /* 0x000fe2000ff9e0ff */
[----:B------:R-:W-:Y:S01]  /*9380*/  ULDC.64 UR4, c[0x0][0x650] ;  /* 0x0001940000047ab9 */ /* 0x000fe20000000a00 */
[----:B------:R-:W-:Y:S01]  /*9390*/  BSSY B1, `(.L_x_298) ;  /* 0x000006b000017945 */ /* 0x000fe20003800000 */
[----:B------:R-:W-:Y:S01]  /*93a0*/  IMAD.MOV.U32 R7, RZ, RZ, -0x1 ;  /* 0xffffffffff077424 */ /* 0x000fe200078e00ff */
[----:B------:R-:W-:Y:S01]  /*93b0*/  SHF.R.U32.HI R4, RZ, 0x2, R0 ;  /* 0x00000002ff047819 */ /* 0x000fe20000011600 */
[----:B------:R-:W-:Y:S01]  /*93c0*/  IMAD.MOV.U32 R9, RZ, RZ, -0x1 ;  /* 0xffffffffff097424 */ /* 0x000fe200078e00ff */
[----:B------:R-:W-:Y:S01]  /*93d0*/  ISETP.GT.U32.AND P1, PT, R0, 0x3, PT ;  /* 0x000000030000780c */ /* 0x000fe20003f24070 */
[----:B------:R-:W-:Y:S01]  /*93e0*/  IMAD.MOV.U32 R8, RZ, RZ, -0x1 ;  /* 0xffffffffff087424 */ /* 0x000fe200078e00ff */
[----:B------:R-:W-:-:S02]  /*93f0*/  LOP3.LUT R4, R4, 0x1, RZ, 0xc0, !PT ;  /* 0x0000000104047812 */ /* 0x000fc400078ec0ff */
[----:B------:R-:W-:Y:S01]  /*9400*/  ISETP.LT.U32.AND P1, PT, R13, 0x4, P1 ;  /* 0x000000040d00780c */ /* 0x000fe20000f21070 */
[----:B------:R-:W0:Y:S01]  /*9410*/  @P3 S2R R6, SR_CgaCtaId ;  /* 0x0000000000063919 */ /* 0x000e220000008800 */
[----:B------:R-:W-:Y:S02]  /*9420*/  @P3 MOV R5, 0x400 ;  /* 0x0000040000053802 */ /* 0x000fe40000000f00 */
[----:B------:R-:W-:Y:S02]  /*9430*/  IADD3.X R17, R17, UR13, RZ, P4, !PT ;  /* 0x0000000d11117c10 */ /* 0x000fe4000a7fe4ff */
[----:B------:R-:W-:Y:S02]  /*9440*/  ISETP.GE.U32.AND P4, PT, R16, UR4, PT ;  /* 0x0000000410007c0c */ /* 0x000fe4000bf86070 */
[----:B------:R-:W-:Y:S02]  /*9450*/  LOP3.LUT R0, R0, 0x3, RZ, 0xc0, !PT ;  /* 0x0000000300007812 */ /* 0x000fe400078ec0ff */
[----:B------:R-:W-:-:S02]  /*9460*/  PRMT R11, RZ, 0x7610, R11 ;  /* 0x00007610ff0b7816 */ /* 0x000fc4000000000b */
[----:B0-----:R-:W-:-:S04]  /*9470*/  @P3 LEA R5, R6, R5, 0x18 ;  /* 0x0000000506053211 */ /* 0x001fc800078ec0ff */
[----:B------:R0:W-:Y:S01]  /*9480*/  @P3 SYNCS.ARRIVE.TRANS64.A1T0 RZ, [R5+URZ+0x58], RZ ;  /* 0x000058ff05ff39a7 */ /* 0x0001e2000810003f */
[----:B------:R-:W-:Y:S02]  /*9490*/  ISETP.NE.U32.AND P3, PT, R4, 0x1, PT ;  /* 0x000000010400780c */ /* 0x000fe40003f65070 */
[----:B------:R-:W-:Y:S02]  /*94a0*/  SEL R4, RZ, 0x1, !P1 ;  /* 0x00000001ff047807 */ /* 0x000fe40004800000 */
[----:B------:R-:W-:Y:S02]  /*94b0*/  ISETP.GE.U32.AND.EX P1, PT, R17, UR5, PT, P4 ;  /* 0x0000000511007c0c */ /* 0x000fe4000bf26140 */
[----:B------:R-:W-:-:S04]  /*94c0*/  ISETP.GT.U32.AND P3, PT, R13, 0x3, !P3 ;  /* 0x000000030d00780c */ /* 0x000fc80005f64070 */
[----:B0-----:R-:W-:-:S04]  /*94d0*/  SEL R5, RZ, 0x1, !P3 ;  /* 0x00000001ff057807 */ /* 0x001fc80005800000 */
[--C-:B------:R-:W-:Y:S02]  /*94e0*/  LOP3.LUT R3, R5, R3, R4.reuse, 0x96, !PT ;  /* 0x0000000305037212 */ /* 0x100fe400078e9604 */
[----:B------:R-:W-:Y:S01]  /*94f0*/  PRMT R4, RZ, 0x7610, R4 ;  /* 0x00007610ff047816 */ /* 0x000fe20000000004 */
[----:B------:R-:W-:Y:S06]  /*9500*/  @P1 BRA `(.L_x_299) ;  /* 0x00000004004c1947 */ /* 0x000fec0003800000 */
[----:B------:R-:W-:Y:S01]  /*9510*/  ULDC.64 UR4, c[0x0][0x628] ;  /* 0x00018a0000047ab9 */ /* 0x000fe20000000a00 */
[----:B------:R-:W0:Y:S01]  /*9520*/  S2R R14, SR_CTAID.X ;  /* 0x00000000000e7919 */ /* 0x000e220000002500 */
[----:B------:R-:W-:Y:S01]  /*9530*/  ISETP.NE.U32.AND P1, PT, RZ, UR4, PT ;  /* 0x00000004ff007c0c */ /* 0x000fe2000bf25070 */
[----:B------:R-:W-:Y:S01]  /*9540*/  ULDC UR7, c[0x0][0x630] ;  /* 0x00018c0000077ab9 */ /* 0x000fe20000000800 */
[----:B------:R-:W-:Y:S01]  /*9550*/  IMAD.MOV.U32 R4, RZ, RZ, R16 ;  /* 0x000000ffff047224 */ /* 0x000fe200078e0010 */
[----:B------:R-:W1:Y:S01]  /*9560*/  S2R R12, SR_CTAID.Y ;  /* 0x00000000000c7919 */ /* 0x000e620000002600 */
[----:B------:R-:W-:Y:S01]  /*9570*/  ISETP.NE.AND.EX P1, PT, RZ, UR5, PT, P1 ;  /* 0x00000005ff007c0c */ /* 0x000fe2000bf25310 */
[----:B------:R-:W-:-:S12]  /*9580*/  IMAD.MOV.U32 R5, RZ, RZ, R17 ;  /* 0x000000ffff057224 */ /* 0x000fd800078e0011 */
[----:B------:R-:W-:Y:S05]  /*9590*/  @!P1 BRA `(.L_x_300) ;  /* 0x0000000000289947 */ /* 0x000fea0003800000 */
[----:B------:R-:W-:Y:S02]  /*95a0*/  ULDC UR6, c[0x0][0x634] ;  /* 0x00018d0000067ab9 */ /* 0x000fe40000000800 */
[----:B------:R-:W-:-:S05]  /*95b0*/  IADD3 R9, P1, R16, UR6, RZ ;  /* 0x0000000610097c10 */ /* 0x000fca000ff3e0ff */
[----:B------:R-:W-:-:S04]  /*95c0*/  IMAD.X R15, RZ, RZ, R17, P1 ;  /* 0x000000ffff0f7224 */ /* 0x000fc800008e0611 */
[----:B------:R-:W-:-:S04]  /*95d0*/  IMAD.WIDE.U32 R6, R15, UR4, RZ ;  /* 0x000000040f067c25 */ /* 0x000fc8000f8e00ff */
[----:B------:R-:W-:-:S04]  /*95e0*/  IMAD.WIDE.U32 R6, P1, R9, UR5, R6 ;  /* 0x0000000509067c25 */ /* 0x000fc8000f820006 */
[----:B------:R-:W-:-:S04]  /*95f0*/  IMAD.WIDE.U32 R8, R9, UR4, RZ ;  /* 0x0000000409087c25 */ /* 0x000fc8000f8e00ff */
[----:B------:R-:W-:Y:S01]  /*9600*/  IMAD.X R5, RZ, RZ, RZ, P1 ;  /* 0x000000ffff057224 */ /* 0x000fe200008e06ff */
[----:B------:R-:W-:Y:S01]  /*9610*/  IADD3 RZ, P1, R9, R6, RZ ;  /* 0x0000000609ff7210 */ /* 0x000fe20007f3e0ff */
[----:B------:R-:W-:-:S04]  /*9620*/  IMAD.MOV.U32 R4, RZ, RZ, R7 ;  /* 0x000000ffff047224 */ /* 0x000fc800078e0007 */
[----:B------:R-:W-:-:S08]  /*9630*/  IMAD.WIDE.U32.X R4, R15, UR5, R4, P1 ;  /* 0x000000050f047c25 */ /* 0x000fd000088e0404 */
.L_x_300:
[--C-:B------:R-:W-:Y:S01]  /*9640*/  SHF.R.U64 R8, R4, UR7, R5.reuse ;  /* 0x0000000704087c19 */ /* 0x100fe20008001205 */
[----:B------:R-:W-:Y:S01]  /*9650*/  ULDC.64 UR4, c[0x0][0x620] ;  /* 0x0001880000047ab9 */ /* 0x000fe20000000a00 */
[----:B------:R-:W-:Y:S01]  /*9660*/  SHF.R.U32.HI R4, RZ, UR7, R5 ;  /* 0x00000007ff047c19 */ /* 0x000fe20008011605 */
[----:B------:R-:W2:Y:S01]  /*9670*/  LDC R25, c[0x0][0x144] ;  /* 0x00005100ff197b82 */ /* 0x000ea20000000800 */
[----:B------:R-:W-:Y:S01]  /*9680*/  IADD3 R7, P1, RZ, -R8, RZ ;  /* 0x80000008ff077210 */ /* 0x000fe20007f3e0ff */
[----:B------:R-:W-:Y:S01]  /*9690*/  ULDC.64 UR8, c[0x0][0x640] ;  /* 0x0001900000087ab9 */ /* 0x000fe20000000a00 */
[----:B0-----:R-:W-:Y:S01]  /*96a0*/  I2FP.F32.U32 R9, R14 ;  /* 0x0000000e00097245 */ /* 0x001fe20000201000 */
[----:B------:R-:W-:Y:S02]  /*96b0*/  ULDC UR6, c[0x0][0x608] ;  /* 0x0001820000067ab9 */ /* 0x000fe40000000800 */
[----:B------:R-:W-:Y:S01]  /*96c0*/  IMAD.X R4, RZ, RZ, ~R4, P1 ;  /* 0x000000ffff047224 */ /* 0x000fe200008e0e04 */
[----:B------:R-:W-:Y:S01]  /*96d0*/  ISETP.NE.U32.AND P1, PT, RZ, UR8, PT ;  /* 0x00000008ff007c0c */ /* 0x000fe2000bf25070 */
[----:B------:R-:W0:Y:S02]  /*96e0*/  LDC R21, c[0x0][0x148] ;  /* 0x00005200ff157b82 */ /* 0x000e240000000800 */
[----:B------:R-:W-:Y:S01]  /*96f0*/  IMAD R6, R4, UR4, RZ ;  /* 0x0000000404067c24 */ /* 0x000fe2000f8e02ff */
[----:B------:R-:W-:Y:S01]  /*9700*/  ISETP.NE.AND.EX P1, PT, RZ, UR9, PT, P1 ;  /* 0x00000009ff007c0c */ /* 0x000fe2000bf25310 */
[----:B------:R-:W-:Y:S01]  /*9710*/  IMAD.WIDE.U32 R4, R7, UR4, R16 ;  /* 0x0000000407047c25 */ /* 0x000fe2000f8e0010 */
[----:B------:R-:W-:-:S03]  /*9720*/  ULDC UR4, c[0x0][0x150] ;  /* 0x0000540000047ab9 */ /* 0x000fc60000000800 */
[----:B------:R-:W-:Y:S02]  /*9730*/  IMAD R7, R7, UR5, R6 ;  /* 0x0000000507077c24 */ /* 0x000fe4000f8e0206 */
[----:B------:R-:W-:Y:S01]  /*9740*/  FMUL R6, R9, UR4 ;  /* 0x0000000409067c20 */ /* 0x000fe20008400000 */
[----:B------:R-:W-:Y:S01]  /*9750*/  ULDC UR4, c[0x0][0x618] ;  /* 0x0001860000047ab9 */ /* 0x000fe20000000800 */
[----:B------:R-:W-:Y:S01]  /*9760*/  ULDC UR5, c[0x0][0x154] ;  /* 0x0000550000057ab9 */ /* 0x000fe20000000800 */
[----:B------:R-:W-:-:S03]  /*9770*/  IMAD.IADD R5, R5, 0x1, R7 ;  /* 0x0000000105057824 */ /* 0x000fc600078e0207 */
[----:B------:R-:W3:Y:S02]  /*9780*/  F2I.U32.TRUNC.NTZ R6, R6 ;  /* 0x0000000600067305 */ /* 0x000ee4000020f000 */
[----:B------:R-:W-:Y:S02]  /*9790*/  SHF.R.U64 R9, R4, UR4, R5 ;  /* 0x0000000404097c19 */ /* 0x000fe40008001205 */
[----:B-1----:R-:W-:-:S05]  /*97a0*/  I2FP.F32.U32 R4, R12 ;  /* 0x0000000c00047245 */ /* 0x002fca0000201000 */
[----:B------:R-:W-:Y:S01]  /*97b0*/  FMUL R22, R4, UR5 ;  /* 0x0000000504167c20 */ /* 0x000fe20008400000 */
[----:B------:R-:W-:Y:S01]  /*97c0*/  SHF.R.U32.HI R4, RZ, UR4, R5 ;  /* 0x00000004ff047c19 */ /* 0x000fe20008011605 */
[----:B------:R-:W-:-:S03]  /*97d0*/  ULDC UR4, c[0x0][0x658] ;  /* 0x0001960000047ab9 */ /* 0x000fc60000000800 */
[--C-:B------:R-:W-:Y:S01]  /*97e0*/  SHF.R.U64 R20, R9, UR6, R4.reuse ;  /* 0x0000000609147c19 */ /* 0x100fe20008001204 */
[----:B------:R-:W1:Y:S01]  /*97f0*/  F2I.U32.TRUNC.NTZ R22, R22 ;  /* 0x0000001600167305 */ /* 0x000e62000020f000 */
[----:B------:R-:W-:Y:S01]  /*9800*/  SHF.R.U32.HI R5, RZ, UR6, R4 ;  /* 0x00000006ff057c19 */ /* 0x000fe20008011604 */
[----:B---3--:R-:W-:-:S03]  /*9810*/  IMAD.MOV R6, RZ, RZ, -R6 ;  /* 0x000000ffff067224 */ /* 0x008fc600078e0a06 */
[--C-:B------:R-:W-:Y:S01]  /*9820*/  SHF.R.U64 R15, R20, UR4, R5.reuse ;  /* 0x00000004140f7c19 */ /* 0x100fe20008001205 */
[----:B--2---:R-:W-:Y:S01]  /*9830*/  IMAD R14, R25, R6, R14 ;  /* 0x00000006190e7224 */ /* 0x004fe200078e020e */
[----:B------:R-:W-:-:S03]  /*9840*/  SHF.R.U32.HI R23, RZ, UR4, R5 ;  /* 0x00000004ff177c19 */ /* 0x000fc60008011605 */
[----:B------:R-:W-:Y:S02]  /*9850*/  IMAD.MOV.U32 R4, RZ, RZ, R15 ;  /* 0x000000ffff047224 */ /* 0x000fe400078e000f */
[----:B------:R-:W-:Y:S01]  /*9860*/  IMAD.MOV.U32 R5, RZ, RZ, R23 ;  /* 0x000000ffff057224 */ /* 0x000fe200078e0017 */
[----:B-1----:R-:W-:Y:S06]  /*9870*/  @!P1 BRA `(.L_x_301) ;  /* 0x0000000000289947 */ /* 0x002fec0003800000 */
[----:B------:R-:W-:Y:S02]  /*9880*/  ULDC UR4, c[0x0][0x64c] ;  /* 0x0001930000047ab9 */ /* 0x000fe40000000800 */
[----:B------:R-:W-:-:S05]  /*9890*/  IADD3 R5, P1, R15, UR4, RZ ;  /* 0x000000040f057c10 */ /* 0x000fca000ff3e0ff */
[----:B------:R-:W-:-:S04]  /*98a0*/  IMAD.X R23, RZ, RZ, R23, P1 ;  /* 0x000000ffff177224 */ /* 0x000fc800008e0617 */
[----:B------:R-:W-:-:S04]  /*98b0*/  IMAD.WIDE.U32 R6, R23, UR8, RZ ;  /* 0x0000000817067c25 */ /* 0x000fc8000f8e00ff */
[----:B------:R-:W-:-:S04]  /*98c0*/  IMAD.WIDE.U32 R6, P1, R5, UR9, R6 ;  /* 0x0000000905067c25 */ /* 0x000fc8000f820006 */
[----:B------:R-:W-:-:S04]  /*98d0*/  IMAD.WIDE.U32 R4, R5, UR8, RZ ;  /* 0x0000000805047c25 */ /* 0x000fc8000f8e00ff */
[----:B------:R-:W-:Y:S01]  /*98e0*/  IMAD.MOV.U32 R4, RZ, RZ, R7 ;  /* 0x000000ffff047224 */ /* 0x000fe200078e0007 */
[----:B------:R-:W-:Y:S01]  /*98f0*/  IADD3 RZ, P3, R5, R6, RZ ;  /* 0x0000000605ff7210 */ /* 0x000fe20007f7e0ff */
[----:B------:R-:W-:-:S04]  /*9900*/  IMAD.X R5, RZ, RZ, RZ, P1 ;  /* 0x000000ffff057224 */ /* 0x000fc800008e06ff */
[----:B------:R-:W-:-:S08]  /*9910*/  IMAD.WIDE.U32.X R4, R23, UR9, R4, P3 ;  /* 0x0000000917047c25 */ /* 0x000fd000098e0404 */
.L_x_301:
[----:B------:R-:W-:Y:S01]  /*9920*/  ISETP.NE.AND P1, PT, R2, 0x1, PT ;  /* 0x000000010200780c */ /* 0x000fe20003f25270 */
[----:B------:R-:W-:Y:S01]  /*9930*/  ULDC UR4, c[0x0][0x648] ;  /* 0x0001920000047ab9 */ /* 0x000fe20000000800 */
[----:B------:R-:W-:Y:S01]  /*9940*/  LOP3.LUT R20, R20, UR17, RZ, 0xc0, !PT ;  /* 0x0000001114147c12 */ /* 0x000fe2000f8ec0ff */
[----:B------:R-:W-:Y:S01]  /*9950*/  IMAD.MOV R22, RZ, RZ, -R22 ;  /* 0x000000ffff167224 */ /* 0x000fe200078e0a16 */
[----:B------:R-:W-:Y:S01]  /*9960*/  SHF.R.U64 R5, R4, UR4, R5 ;  /* 0x0000000404057c19 */ /* 0x000fe20008001205 */
[----:B------:R-:W-:Y:S01]  /*9970*/  ULDC UR4, c[0x0][0x638] ;  /* 0x00018e0000047ab9 */ /* 0x000fe20000000800 */
[----:B------:R-:W-:Y:S01]  /*9980*/  LOP3.LUT R6, R9, UR16, RZ, 0xc0, !PT ;  /* 0x0000001009067c12 */ /* 0x000fe2000f8ec0ff */
[----:B------:R-:W-:Y:S02]  /*9990*/  ULDC UR5, c[0x0][0x610] ;  /* 0x0001840000057ab9 */ /* 0x000fe40000000800 */
[----:B------:R-:W-:Y:S02]  /*99a0*/  IMAD.MOV R4, RZ, RZ, -R5 ;  /* 0x000000ffff047224 */ /* 0x000fe400078e0a05 */
[----:B------:R-:W-:-:S02]  /*99b0*/  IMAD R5, R5, UR18, R20 ;  /* 0x0000001205057c24 */ /* 0x000fc4000f8e0214 */
[----:B0-----:R-:W-:Y:S02]  /*99c0*/  @P1 IMAD R14, R21, R22, R12 ;  /* 0x00000016150e1224 */ /* 0x001fe400078e020c */
[----:B------:R-:W-:Y:S01]  /*99d0*/  IMAD R15, R4, UR4, R15 ;  /* 0x00000004040f7c24 */ /* 0x000fe2000f8e020f */
[----:B------:R-:W-:Y:S01]  /*99e0*/  ULDC UR4, c[0x0][0x600] ;  /* 0x0001800000047ab9 */ /* 0x000fe20000000800 */
[----:B------:R-:W-:Y:S02]  /*99f0*/  IMAD R14, R5, UR5, R14 ;  /* 0x00000005050e7c24 */ /* 0x000fe4000f8e020e */
[----:B------:R-:W-:Y:S02]  /*9a00*/  IMAD R15, R15, UR4, R6 ;  /* 0x000000040f0f7c24 */ /* 0x000fe4000f8e0206 */
[----:B------:R-:W-:-:S03]  /*9a10*/  IMAD.MOV.U32 R4, RZ, RZ, 0x1 ;  /* 0x00000001ff047424 */ /* 0x000fc600078e00ff */
[----:B------:R-:W-:Y:S02]  /*9a20*/  SEL R9, R15, R14, !P1 ;  /* 0x0000000e0f097207 */ /* 0x000fe40004800000 */
[----:B------:R-:W-:-:S07]  /*9a30*/  SEL R7, R14, R15, !P1 ;  /* 0x0000000f0e077207 */ /* 0x000fce0004800000 */
.L_x_299:
[----:B------:R-:W-:Y:S05]  /*9a40*/  BSYNC B1 ;  /* 0x0000000000017941 */ /* 0x000fea0003800000 */
.L_x_298:
[----:B------:R-:W-:-:S13]  /*9a50*/  LOP3.LUT P1, RZ, R4, 0xff, RZ, 0xc0, !PT ;  /* 0x000000ff04ff7812 */ /* 0x000fda000782c0ff */
[----:B------:R-:W-:Y:S05]  /*9a60*/  @P1 BRA `(.L_x_302) ;  /* 0xfffffff400481947 */ /* 0x000fea000383ffff */
[----:B------:R-:W-:Y:S05]  /*9a70*/  BSYNC B0 ;  /* 0x0000000000007941 */ /* 0x000fea0003800000 */
.L_x_290:
[----:B------:R-:W-:-:S03]  /*9a80*/  UMOV UR4, 0xffffffff ;  /* 0xffffffff00047882 */ /* 0x000fc60000000000 */
[----:B------:R-:W-:Y:S05]  /*9a90*/  BRA.DIV UR4, `(.L_x_303) ;  /* 0x0000000604187947 */ /* 0x000fea000b800000 */
[----:B------:R-:W-:-:S13]  /*9aa0*/  ELECT P6, URZ, PT ;  /* 0x00000000003f782f */ /* 0x000fda00038c0000 */
.L_x_317:
[----:B------:R-:W-:Y:S04]  /*9ab0*/  BSSY B0, `(.L_x_304) ;  /* 0x000002b000007945 */ /* 0x000fe80003800000 */
[----:B------:R-:W-:Y:S05]  /*9ac0*/  @!P6 BRA `(.L_x_305) ;  /* 0x0000000000a4e947 */ /* 0x000fea0003800000 */
[----:B------:R-:W-:-:S04]  /*9ad0*/  LOP3.LUT R19, R19, 0x2, RZ, 0xfc, !PT ;  /* 0x0000000213137812 */ /* 0x000fc800078efcff */
[----:B------:R-:W-:-:S13]  /*9ae0*/  ISETP.NE.AND P0, PT, R19, 0x3, PT ;  /* 0x000000031300780c */ /* 0x000fda0003f05270 */
[----:B------:R-:W-:Y:S05]  /*9af0*/  @!P0 BRA `(.L_x_306) ;  /* 0x0000000000048947 */ /* 0x000fea0003800000 */
[----:B------:R-:W-:Y:S01]  /*9b00*/  BPT.TRAP 0x1 ;  /* 0x000000040000795c */ /* 0x000fe20000300000 */
.L_x_306:
[----:B------:R-:W0:Y:S01]  /*9b10*/  S2R R5, SR_CgaCtaId ;  /* 0x0000000000057919 */ /* 0x000e220000008800 */
[----:B------:R-:W-:Y:S02]  /*9b20*/  MOV R2, 0x400 ;  /* 0x0000040000027802 */ /* 0x000fe40000000f00 */
[----:B------:R-:W-:Y:S02]  /*9b30*/  SHF.L.U32 R4, R3, 0x1f, RZ ;  /* 0x0000001f03047819 */ /* 0x000fe400000006ff */
[----:B0-----:R-:W-:-:S05]  /*9b40*/  LEA R5, R5, R2, 0x18 ;  /* 0x0000000205057211 */ /* 0x001fca00078ec0ff */
[----:B------:R-:W-:-:S04]  /*9b50*/  VIADD R5, R5, 0x20 ;  /* 0x0000002005057836 */ /* 0x000fc80000000000 */
[C---:B------:R-:W-:Y:S02]  /*9b60*/  IMAD R7, R0.reuse, 0x8, R5 ;  /* 0x0000000800077824 */ /* 0x040fe400078e0205 */
[----:B------:R-:W-:Y:S02]  /*9b70*/  VIADD R0, R0, 0x1 ;  /* 0x0000000100007836 */ /* 0x000fe40000000000 */
[----:B------:R-:W0:Y:S03]  /*9b80*/  SYNCS.PHASECHK.TRANS64.TRYWAIT P0, [R7+URZ], R4 ;  /* 0x00000004070075a7 */ /* 0x000e26000800017f */
[----:B------:R-:W-:-:S04]  /*9b90*/  ISETP.NE.AND P1, PT, R0, 0x4, PT ;  /* 0x000000040000780c */ /* 0x000fc80003f25270 */
[----:B------:R-:W-:Y:S02]  /*9ba0*/  SEL R2, RZ, 0x1, P1 ;  /* 0x00000001ff027807 */ /* 0x000fe40000800000 */
[----:B------:R-:W-:Y:S02]  /*9bb0*/  SEL R0, R0, RZ, P1 ;  /* 0x000000ff00007207 */ /* 0x000fe40000800000 */
[----:B------:R-:W-:-:S03]  /*9bc0*/  LOP3.LUT R9, R3, R2, RZ, 0x3c, !PT ;  /* 0x0000000203097212 */ /* 0x000fc600078e3cff */
[----:B------:R-:W-:Y:S01]  /*9bd0*/  IMAD R6, R0, 0x8, R5 ;  /* 0x0000000800067824 */ /* 0x000fe200078e0205 */
[----:B------:R-:W-:Y:S01]  /*9be0*/  SHF.L.U32 R3, R9, 0x1f, RZ ;  /* 0x0000001f09037819 */ /* 0x000fe200000006ff */
[----:B0-----:R-:W-:Y:S06]  /*9bf0*/  @!P0 BRA `(.L_x_307) ;  /* 0x0000000000e08947 */ /* 0x001fec0003800000 */
.L_x_318:
[----:B------:R-:W1:Y:S01]  /*9c00*/  SYNCS.PHASECHK.TRANS64.TRYWAIT P0, [R6+URZ], R3 ;  /* 0x00000003060075a7 */ /* 0x000e62000800017f */
[----:B------:R-:W-:-:S05]  /*9c10*/  VIADD R0, R0, 0x1 ;  /* 0x0000000100007836 */ /* 0x000fca0000000000 */
[----:B------:R-:W-:-:S04]  /*9c20*/  ISETP.NE.AND P1, PT, R0, 0x4, PT ;  /* 0x000000040000780c */ /* 0x000fc80003f25270 */
[----:B------:R-:W-:Y:S02]  /*9c30*/  SEL R2, RZ, 0x1, P1 ;  /* 0x00000001ff027807 */ /* 0x000fe40000800000 */
[----:B------:R-:W-:Y:S02]  /*9c40*/  SEL R0, R0, RZ, P1 ;  /* 0x000000ff00007207 */ /* 0x000fe40000800000 */
[----:B------:R-:W-:-:S03]  /*9c50*/  LOP3.LUT R9, R9, R2, RZ, 0x3c, !PT ;  /* 0x0000000209097212 */ /* 0x000fc600078e3cff */
[----:B0-----:R-:W-:Y:S01]  /*9c60*/  IMAD R7, R0, 0x8, R5 ;  /* 0x0000000800077824 */ /* 0x001fe200078e0205 */
[----:B------:R-:W-:Y:S01]  /*9c70*/  SHF.L.U32 R4, R9, 0x1f, RZ ;  /* 0x0000001f09047819 */ /* 0x000fe200000006ff */
[----:B-1----:R-:W-:Y:S06]  /*9c80*/  @!P0 BRA `(.L_x_308) ;  /* 0x0000000000d08947 */ /* 0x002fec0003800000 */
.L_x_319:
[----:B------:R-:W1:Y:S01]  /*9c90*/  SYNCS.PHASECHK.TRANS64.TRYWAIT P0, [R7+URZ], R4 ;  /* 0x00000004070075a7 */ /* 0x000e62000800017f */
[----:B------:R-:W-:-:S05]  /*9ca0*/  VIADD R0, R0, 0x1 ;  /* 0x0000000100007836 */ /* 0x000fca0000000000 */
[----:B------:R-:W-:-:S04]  /*9cb0*/  ISETP.NE.AND P1, PT, R0, 0x4, PT ;  /* 0x000000040000780c */ /* 0x000fc80003f25270 */
[----:B------:R-:W-:Y:S02]  /*9cc0*/  SEL R2, RZ, 0x1, P1 ;  /* 0x00000001ff027807 */ /* 0x000fe40000800000 */
[----:B------:R-:W-:Y:S02]  /*9cd0*/  SEL R0, R0, RZ, P1 ;  /* 0x000000ff00007207 */ /* 0x000fe40000800000 */
[----:B------:R-:W-:Y:S01]  /*9ce0*/  LOP3.LUT R2, R9, R2, RZ, 0x3c, !PT ;  /* 0x0000000209027212 */ /* 0x000fe200078e3cff */
[----:B-1----:R-:W-:Y:S06]  /*9cf0*/  @!P0 BRA `(.L_x_309) ;  /* 0x0000000000c88947 */ /* 0x002fec0003800000 */
.L_x_320:
[----:B------:R-:W-:Y:S01]  /*9d00*/  IMAD R5, R0, 0x8, R5 ;  /* 0x0000000800057824 */ /* 0x000fe200078e0205 */
[----:B------:R-:W-:-:S07]  /*9d10*/  SHF.L.U32 R0, R2, 0x1f, RZ ;  /* 0x0000001f02007819 */ /* 0x000fce00000006ff */
.L_x_310:
[----:B--2---:R2:W3:Y:S02]  /*9d20*/  SYNCS.PHASECHK.TRANS64.TRYWAIT P0, [R5+URZ], R0 ;  /* 0x00000000050075a7 */ /* 0x0044e4000800017f */
[----:B---3--:R-:W-:Y:S05]  /*9d30*/  @!P0 NANOSLEEP.SYNCS 0x989680 ;  /* 0x009896800000895d */ /* 0x008fea0003900000 */
[----:B------:R-:W3:Y:S02]  /*9d40*/  @!P0 SYNCS.PHASECHK.TRANS64 P0, [R5+URZ], R0 ;  /* 0x00000000050085a7 */ /* 0x000ee4000800007f */
[----:B---3--:R-:W-:Y:S05]  /*9d50*/  @!P0 BRA `(.L_x_310) ;  /* 0xfffffffc00f08947 */ /* 0x008fea000383ffff */
.L_x_305:
[----:B------:R-:W-:Y:S05]  /*9d60*/  BSYNC B0 ;  /* 0x0000000000007941 */ /* 0x000fea0003800000 */
.L_x_304:
[----:B------:R-:W-:Y:S05]  /*9d70*/  EXIT ;  /* 0x000000000000794d */ /* 0x000fea0003800000 */
.L_x_17:
[----:B---3--:R3:W4:Y:S02]  /*9d80*/  SYNCS.PHASECHK.TRANS64.TRYWAIT P1, [R3+URZ], R0 ;  /* 0x00000000030075a7 */ /* 0x008724000802017f */
[----:B----4-:R-:W-:Y:S05]  /*9d90*/  @!P1 NANOSLEEP.SYNCS 0x989680 ;  /* 0x009896800000995d */ /* 0x010fea0003900000 */
[----:B------:R-:W4:Y:S02]  /*9da0*/  @!P1 SYNCS.PHASECHK.TRANS64 P1, [R3+URZ], R0 ;  /* 0x00000000030095a7 */ /* 0x000f24000802007f */
[----:B----4-:R-:W-:Y:S05]  /*9db0*/  @!P1 BRA `(.L_x_17) ;  /* 0xfffffffc00f09947 */ /* 0x010fea000383ffff */
[----:B------:R-:W-:Y:S05]  /*9dc0*/  BRA `(.L_x_16) ;  /* 0xffffff7400107947 */ /* 0x000fea000383ffff */
.L_x_22:
[----:B-1----:R-:W-:-:S04]  /*9dd0*/  IMAD.U32 R4, RZ, RZ, UR8 ;  /* 0x00000008ff047e24 */ /* 0x002fc8000f8e00ff */
[----:B------:R1:W2:Y:S03]  /*9de0*/  SYNCS.PHASECHK.TRANS64.TRYWAIT P1, [R4+URZ], R3 ;  /* 0x00000003040075a7 */ /* 0x0002a6000802017f */
[----:B--2---:R-:W-:Y:S05]  /*9df0*/  @!P1 NANOSLEEP.SYNCS 0x989680 ;  /* 0x009896800000995d */ /* 0x004fea0003900000 */
[----:B------:R-:W2:Y:S02]  /*9e00*/  @!P1 SYNCS.PHASECHK.TRANS64 P1, [R4+URZ], R3 ;  /* 0x00000003040095a7 */ /* 0x000ea4000802007f */
[----:B--2---:R-:W-:Y:S05]  /*9e10*/  @!P1 BRA `(.L_x_22) ;  /* 0xfffffffc00ec9947 */ /* 0x004fea000383ffff */
[----:B------:R-:W-:Y:S05]  /*9e20*/  BRA `(.L_x_21) ;  /* 0xffffff7400fc7947 */ /* 0x000fea000383ffff */
.L_x_291:
[----:B------:R-:W-:Y:S01]  /*9e30*/  BSSY B1, `(.L_x_311) ;  /* 0x0000006000017945 */ /* 0x000fe20003800000 */
[----:B------:R-:W-:-:S07]  /*9e40*/  IMAD.MOV.U32 R15, RZ, RZ, -0x1 ;  /* 0xffffffffff0f7424 */ /* 0x000fce00078e00ff */
[----:B------:R-:W-:Y:S05]  /*9e50*/  WARPSYNC.COLLECTIVE R15, `(.L_x_312) ;  /* 0x000000000f0c7348 */ /* 0x000fea0003c00000 */
[----:B------:R-:W-:Y:S02]  /*9e60*/  ELECT P6, UR62, PT ;  /* 0x00000000003e782f */ /* 0x000fe400038c0000 */
[----:B------:R-:W-:Y:S01]  /*9e70*/  MOV R14, UR62 ;  /* 0x0000003e000e7c02 */ /* 0x000fe20008000f00 */
[----:B------:R-:W-:Y:S10]  /*9e80*/  ENDCOLLECTIVE ;  /* 0x000000000000791b */ /* 0x000ff40003800000 */
.L_x_312:
[----:B------:R-:W-:Y:S05]  /*9e90*/  BSYNC B1 ;  /* 0x0000000000017941 */ /* 0x000fea0003800000 */
.L_x_311:
[----:B------:R-:W-:Y:S05]  /*9ea0*/  BRA `(.L_x_313) ;  /* 0xfffffff000447947 */ /* 0x000fea000383ffff */
.L_x_294:
[----:B0-----:R0:W1:Y:S02]  /*9eb0*/  SYNCS.PHASECHK.TRANS64.TRYWAIT P1, [R12+URZ+0x20], R7 ;  /* 0x000020070c0075a7 */ /* 0x001064000802017f */
[----:B-1----:R-:W-:Y:S05]  /*9ec0*/  @!P1 NANOSLEEP.SYNCS 0x989680 ;  /* 0x009896800000995d */ /* 0x002fea0003900000 */
[----:B------:R-:W1:Y:S02]  /*9ed0*/  @!P1 SYNCS.PHASECHK.TRANS64 P1, [R12+URZ+0x20], R7 ;  /* 0x000020070c0095a7 */ /* 0x000e64000802007f */
[----:B-1----:R-:W-:Y:S05]  /*9ee0*/  @!P1 BRA `(.L_x_294) ;  /* 0xfffffffc00f09947 */ /* 0x002fea000383ffff */
[----:B------:R-:W-:Y:S05]  /*9ef0*/  BRA `(.L_x_314) ;  /* 0xfffffff000787947 */ /* 0x000fea000383ffff */
.L_x_303:
[----:B------:R-:W-:Y:S01]  /*9f00*/  BSSY B0, `(.L_x_315) ;  /* 0x0000006000007945 */ /* 0x000fe20003800000 */
[----:B------:R-:W-:-:S07]  /*9f10*/  IMAD.MOV.U32 R15, RZ, RZ, -0x1 ;  /* 0xffffffffff0f7424 */ /* 0x000fce00078e00ff */
[----:B------:R-:W-:Y:S05]  /*9f20*/  WARPSYNC.COLLECTIVE R15, `(.L_x_316) ;  /* 0x000000000f0c7348 */ /* 0x000fea0003c00000 */
[----:B------:R-:W-:Y:S02]  /*9f30*/  ELECT P6, UR62, PT ;  /* 0x00000000003e782f */ /* 0x000fe400038c0000 */
[----:B------:R-:W-:Y:S01]  /*9f40*/  MOV R14, UR62 ;  /* 0x0000003e000e7c02 */ /* 0x000fe20008000f00 */
[----:B------:R-:W-:Y:S10]  /*9f50*/  ENDCOLLECTIVE ;  /* 0x000000000000791b */ /* 0x000ff40003800000 */
.L_x_316:
[----:B------:R-:W-:Y:S05]  /*9f60*/  BSYNC B0 ;  /* 0x0000000000007941 */ /* 0x000fea0003800000 */
.L_x_315:
[----:B------:R-:W-:Y:S05]  /*9f70*/  BRA `(.L_x_317) ;  /* 0xfffffff800cc7947 */ /* 0x000fea000383ffff */
.L_x_307:
[----:B0-----:R0:W1:Y:S02]  /*9f80*/  SYNCS.PHASECHK.TRANS64.TRYWAIT P0, [R7+URZ], R4 ;  /* 0x00000004070075a7 */ /* 0x001064000800017f */
[----:B-1----:R-:W-:Y:S05]  /*9f90*/  @!P0 NANOSLEEP.SYNCS 0x989680 ;  /* 0x009896800000895d */ /* 0x002fea0003900000 */
[----:B------:R-:W1:Y:S02]  /*9fa0*/  @!P0 SYNCS.PHASECHK.TRANS64 P0, [R7+URZ], R4 ;  /* 0x00000004070085a7 */ /* 0x000e64000800007f */
[----:B-1----:R-:W-:Y:S05]  /*9fb0*/  @!P0 BRA `(.L_x_307) ;  /* 0xfffffffc00f08947 */ /* 0x002fea000383ffff */
[----:B------:R-:W-:Y:S05]  /*9fc0*/  BRA `(.L_x_318) ;  /* 0xfffffffc000c7947 */ /* 0x000fea000383ffff */
.L_x_308:
[----:B0-----:R0:W1:Y:S02]  /*9fd0*/  SYNCS.PHASECHK.TRANS64.TRYWAIT P0, [R6+URZ], R3 ;  /* 0x00000003060075a7 */ /* 0x001064000800017f */
[----:B-1----:R-:W-:Y:S05]  /*9fe0*/  @!P0 NANOSLEEP.SYNCS 0x989680 ;  /* 0x009896800000895d */ /* 0x002fea0003900000 */
[----:B------:R-:W1:Y:S02]  /*9ff0*/  @!P0 SYNCS.PHASECHK.TRANS64 P0, [R6+URZ], R3 ;  /* 0x00000003060085a7 */ /* 0x000e64000800007f */
[----:B-1----:R-:W-:Y:S05]  /*a000*/  @!P0 BRA `(.L_x_308) ;  /* 0xfffffffc00f08947 */ /* 0x002fea000383ffff */
[----:B------:R-:W-:Y:S05]  /*a010*/  BRA `(.L_x_319) ;  /* 0xfffffffc001c7947 */ /* 0x000fea000383ffff */
.L_x_309:
[----:B-1----:R1:W2:Y:S02]  /*a020*/  SYNCS.PHASECHK.TRANS64.TRYWAIT P0, [R7+URZ], R4 ;  /* 0x00000004070075a7 */ /* 0x0022a4000800017f */
[----:B--2---:R-:W-:Y:S05]  /*a030*/  @!P0 NANOSLEEP.SYNCS 0x989680 ;  /* 0x009896800000895d */ /* 0x004fea0003900000 */
[----:B------:R-:W2:Y:S02]  /*a040*/  @!P0 SYNCS.PHASECHK.TRANS64 P0, [R7+URZ], R4 ;  /* 0x00000004070085a7 */ /* 0x000ea4000800007f */
[----:B--2---:R-:W-:Y:S05]  /*a050*/  @!P0 BRA `(.L_x_309) ;  /* 0xfffffffc00f08947 */ /* 0x004fea000383ffff */
[----:B------:R-:W-:Y:S05]  /*a060*/  BRA `(.L_x_320) ;  /* 0xfffffffc00247947 */ /* 0x000fea000383ffff */
.L_x_321:
[----:B------:R-:W-:-:S00]  /*a070*/  BRA `(.L_x_321) ;  /* 0xfffffffc00fc7947 */ /* 0x000fc0000383ffff */
[----:B------:R-:W-:-:S00]  /*a080*/  NOP ;  /* 0x0000000000007918 */ /* 0x000fc00000000000 */
[----:B------:R-:W-:-:S00]  /*a090*/  NOP ;  /* 0x0000000000007918 */ /* 0x000fc00000000000 */
[----:B------:R-:W-:-:S00]  /*a0a0*/  NOP ;  /* 0x0000000000007918 */ /* 0x000fc00000000000 */
[----:B------:R-:W-:-:S00]  /*a0b0*/  NOP ;  /* 0x0000000000007918 */ /* 0x000fc00000000000 */
[----:B------:R-:W-:-:S00]  /*a0c0*/  NOP ;  /* 0x0000000000007918 */ /* 0x000fc00000000000 */
[----:B------:R-:W-:-:S00]  /*a0d0*/  NOP ;  /* 0x0000000000007918 */ /* 0x000fc00000000000 */
[----:B------:R-:W-:-:S00]  /*a0e0*/  NOP ;  /* 0x0000000000007918 */ /* 0x000fc00000000000 */
[----:B------:R-:W-:-:S00]  /*a0f0*/  NOP ;  /* 0x0000000000007918 */ /* 0x000fc00000000000 */
.L_x_322:


//--------------------- .nv.global.init           --------------------------
	.section	.nv.global.init,"aw",@progbits
.nv.global.init:
	.type		$str$22,@object
	.size		$str$22,($str$23 - $str$22)
$str$22:
        /*0000*/ 	.byte	0x6b, 0x5f, 0x74, 0x69, 0x6c, 0x65, 0x5f, 0x63, 0x6f, 0x75, 0x6e, 0x74, 0x20, 0x3e, 0x3d, 0x20
        /*0010*/ 	.byte	0x31, 0x00
	.type		$str$23,@object
	.size		$str$23,(__unnamed_1 - $str$23)
$str$23:
        /*0012*/ 	.byte	0x2f, 0x74, 0x6d, 0x70, 0x2f, 0x63, 0x75, 0x74, 0x6c, 0x61, 0x73, 0x73, 0x5f, 0x73, 0x77, 0x65
        /*0022*/ 	.byte	0x65, 0x70, 0x5f, 0x73, 0x72, 0x63, 0x2f, 0x69, 0x6e, 0x63, 0x6c, 0x75, 0x64, 0x65, 0x2f, 0x63
        /*0032*/ 	.byte	0x75, 0x74, 0x6c, 0x61, 0x73, 0x73, 0x2f, 0x67, 0x65, 0x6d, 0x6d, 0x2f, 0x63, 0x6f, 0x6c, 0x6c
        /*0042*/ 	.byte	0x65, 0x63, 0x74, 0x69, 0x76, 0x65, 0x2f, 0x73, 0x6d, 0x39, 0x30, 0x5f, 0x6d, 0x6d, 0x61, 0x5f
        /*0052*/ 	.byte	0x74, 0x6d, 0x61, 0x5f, 0x67, 0x6d, 0x6d, 0x61, 0x5f, 0x73, 0x73, 0x5f, 0x77, 0x61, 0x72, 0x70
        /*0062*/ 	.byte	0x73, 0x70, 0x65, 0x63, 0x69, 0x61, 0x6c, 0x69, 0x7a, 0x65, 0x64, 0x2e, 0x68, 0x70, 0x70, 0x00
	.type		__unnamed_1,@object
	.size		__unnamed_1,(.L_0 - __unnamed_1)
__unnamed_1:
        /*0072*/ 	.byte	0x76, 0x6f, 0x69, 0x64, 0x20, 0x63, 0x75, 0x74, 0x6c, 0x61, 0x73, 0x73, 0x3a, 0x3a, 0x67, 0x65
        /* <DEDUP_REMOVED lines=175> */
        /*0b72*/ 	.byte	0x74, 0x79, 0x5d, 0x00
.L_0:


//--------------------- .nv.shared._ZN7cutlass13device_kernelINS_4gemm6kernel13GemmUniversalIN4cute5tupleIJiiiiEEENS1_10collective13CollectiveMmaINS1_34MainloopSm90TmaGmmaWarpSpecializedILi4ENS5_IJNS4_1CILi1EEESB_SB_EEENS1_35KernelTmaWarpSpecializedCooperativeEEENS5_IJNSA_ILi128EEENSA_ILi256EEENSA_ILi32EEEEEEfNS5_IJlSB_lEEEfSJ_NS4_8TiledMMAINS4_8MMA_AtomIJNS4_4SM904GMMA30MMA_64x256x8_F32TF32TF32_SS_TNILNSN_7ScaleInE1ELSP_1EEEEEENS4_6LayoutINS5_IJNSA_ILi2EEESB_SB_EEENS5_IJSB_NSA_ILi0EEESV_EEEEENS5_IJNS4_10UnderscoreESY_SY_EEEEENS4_13SM90_TMA_LOADENS4_14ComposedLayoutINS4_7SwizzleILi3ELi4ELi3EEENS4_18smem_ptr_flag_bitsILi32EEENSS_INS5_IJNSA_ILi8EEESH_EEENS5_IJSH_SB_EEEEEEEvNS4_8identityES11_S1B_vS1C_EENS_8epilogue10collective6detail29Sm90TmaWarpSpecializedAdapterINS1F_15DefaultEpilogueIfSJ_SJ_NS1E_6thread17LinearCombinationIfLi1EffLNS1J_9ScaleType4KindE0ELNS_15FloatRoundStyleE2EfEENS1_15EpilogueDefaultEEEEEvvEEEEvNT_6ParamsE --------------------------
	.section	.nv.shared._ZN7cutlass13device_kernelINS_4gemm6kernel13GemmUniversalIN4cute5tupleIJiiiiEEENS1_10collective13CollectiveMmaINS1_34MainloopSm90TmaGmmaWarpSpecializedILi4ENS5_IJNS4_1CILi1EEESB_SB_EEENS1_35KernelTmaWarpSpecializedCooperativeEEENS5_IJNSA_ILi128EEENSA_ILi256EEENSA_ILi32EEEEEEfNS5_IJlSB_lEEEfSJ_NS4_8TiledMMAINS4_8MMA_AtomIJNS4_4SM904GMMA30MMA_64x256x8_F32TF32TF32_SS_TNILNSN_7ScaleInE1ELSP_1EEEEEENS4_6LayoutINS5_IJNSA_ILi2EEESB_SB_EEENS5_IJSB_NSA_ILi0EEESV_EEEEENS5_IJNS4_10UnderscoreESY_SY_EEEEENS4_13SM90_TMA_LOADENS4_14ComposedLayoutINS4_7SwizzleILi3ELi4ELi3EEENS4_18smem_ptr_flag_bitsILi32EEENSS_INS5_IJNSA_ILi8EEESH_EEENS5_IJSH_SB_EEEEEEEvNS4_8identityES11_S1B_vS1C_EENS_8epilogue10collective6detail29Sm90TmaWarpSpecializedAdapterINS1F_15DefaultEpilogueIfSJ_SJ_NS1E_6thread17LinearCombinationIfLi1EffLNS1J_9ScaleType4KindE0ELNS_15FloatRoundStyleE2EfEENS1_15EpilogueDefaultEEEEEvvEEEEvNT_6ParamsE,"aw",@nobits
	.sectionflags	@""
	.align	16
	.zero		1024


//--------------------- .nv.shared.reserved.0     --------------------------
	.section	.nv.shared.reserved.0,"aw",@nobits
	.weak		__nv_reservedSMEM_offset_0_alias
	.size		__nv_reservedSMEM_offset_0_alias, 0, 0
	.other		__nv_reservedSMEM_offset_0_alias,@"STO_CUDA_RESERVED_SHARED STV_DEFAULT"
__nv_reservedSMEM_offset_0_alias:
	.zero		0


//--------------------- .nv.global                --------------------------
	.section	.nv.global,"aw",@nobits
.nv.global:
	.type		_ZN40_INTERNAL_2dba35d5_4_k_cu_9cf36194_250504cute1_E,@object
	.size		_ZN40_INTERNAL_2dba35d5_4_k_cu_9cf36194_250504cute1_E,(_ZN40_INTERNAL_2dba35d5_4_k_cu_9cf36194_250504cuda3std3__45__cpo6cbeginE - _ZN40_INTERNAL_2dba35d5_4_k_cu_9cf36194_250504cute1_E)
_ZN40_INTERNAL_2dba35d5_4_k_cu_9cf36194_250504cute1_E:
	.zero		1
	.type		_ZN40_INTERNAL_2dba35d5_4_k_cu_9cf36194_250504cuda3std3__45__cpo6cbeginE,@object
	.size		_ZN40_INTERNAL_2dba35d5_4_k_cu_9cf36194_250504cuda3std3__45__cpo6cbeginE,(_ZN40_INTERNAL_2dba35d5_4_k_cu_9cf36194_250504cuda3std3__48in_placeE - _ZN40_INTERNAL_2dba35d5_4_k_cu_9cf36194_250504cuda3std3__45__cpo6cbeginE)
_ZN40_INTERNAL_2dba35d5_4_k_cu_9cf36194_250504cuda3std3__45__cpo6cbeginE:
	.zero		1
	.type		_ZN40_INTERNAL_2dba35d5_4_k_cu_9cf36194_250504cuda3std3__48in_placeE,@object
	.size		_ZN40_INTERNAL_2dba35d5_4_k_cu_9cf36194_250504cuda3std3__48in_placeE,(_ZN40_INTERNAL_2dba35d5_4_k_cu_9cf36194_250504cuda3std6ranges3__45__cpo9iter_moveE - _ZN40_INTERNAL_2dba35d5_4_k_cu_9cf36194_250504cuda3std3__48in_placeE)
_ZN40_INTERNAL_2dba35d5_4_k_cu_9cf36194_250504cuda3std3__48in_placeE:
	.zero		1
	.type		_ZN40_INTERNAL_2dba35d5_4_k_cu_9cf36194_250504cuda3std6ranges3__45__cpo9iter_moveE,@object
	.size		_ZN40_INTERNAL_2dba35d5_4_k_cu_9cf36194_250504cuda3std6ranges3__45__cpo9iter_moveE,(_ZN40_INTERNAL_2dba35d5_4_k_cu_9cf36194_250504cuda3std3__45__cpo5beginE - _ZN40_INTERNAL_2dba35d5_4_k_cu_9cf36194_250504cuda3std6ranges3__45__cpo9iter_moveE)
_ZN40_INTERNAL_2dba35d5_4_k_cu_9cf36194_250504cuda3std6ranges3__45__cpo9iter_moveE:
	.zero		1
	.type		_ZN40_INTERNAL_2dba35d5_4_k_cu_9cf36194_250504cuda3std3__45__cpo5beginE,@object
	.size		_ZN40_INTERNAL_2dba35d5_4_k_cu_9cf36194_250504cuda3std3__45__cpo5beginE,(_ZN40_INTERNAL_2dba35d5_4_k_cu_9cf36194_250504cuda3std3__442_GLOBAL__N__2dba35d5_4_k_cu_9cf36194_250506ignoreE - _ZN40_INTERNAL_2dba35d5_4_k_cu_9cf36194_250504cuda3std3__45__cpo5beginE)
_ZN40_INTERNAL_2dba35d5_4_k_cu_9cf36194_250504cuda3std3__45__cpo5beginE:
	.zero		1
	.type		_ZN40_INTERNAL_2dba35d5_4_k_cu_9cf36194_250504cuda3std3__442_GLOBAL__N__2dba35d5_4_k_cu_9cf36194_250506ignoreE,@object
	.size		_ZN40_INTERNAL_2dba35d5_4_k_cu_9cf36194_250504cuda3std3__442_GLOBAL__N__2dba35d5_4_k_cu_9cf36194_250506ignoreE,(_ZN40_INTERNAL_2dba35d5_4_k_cu_9cf36194_250504cute7productE - _ZN40_INTERNAL_2dba35d5_4_k_cu_9cf36194_250504cuda3std3__442_GLOBAL__N__2dba35d5_4_k_cu_9cf36194_250506ignoreE)
_ZN40_INTERNAL_2dba35d5_4_k_cu_9cf36194_250504cuda3std3__442_GLOBAL__N__2dba35d5_4_k_cu_9cf36194_250506ignoreE:
	.zero		1
	.type		_ZN40_INTERNAL_2dba35d5_4_k_cu_9cf36194_250504cute7productE,@object
	.size		_ZN40_INTERNAL_2dba35d5_4_k_cu_9cf36194_250504cute7productE,(_ZN40_INTERNAL_2dba35d5_4_k_cu_9cf36194_250504cuda3std3__45__cpo3endE - _ZN40_INTERNAL_2dba35d5_4_k_cu_9cf36194_250504cute7productE)
_ZN40_INTERNAL_2dba35d5_4_k_cu_9cf36194_250504cute7productE:
	.zero		1
	.type		_ZN40_INTERNAL_2dba35d5_4_k_cu_9cf36194_250504cuda3std3__45__cpo3endE,@object
	.size		_ZN40_INTERNAL_2dba35d5_4_k_cu_9cf36194_250504cuda3std3__45__cpo3endE,(_ZN40_INTERNAL_2dba35d5_4_k_cu_9cf36194_250504cuda3std3__419piecewise_constructE - _ZN40_INTERNAL_2dba35d5_4_k_cu_9cf36194_250504cuda3std3__45__cpo3endE)
_ZN40_INTERNAL_2dba35d5_4_k_cu_9cf36194_250504cuda3std3__45__cpo3endE:
	.zero		1
	.type		_ZN40_INTERNAL_2dba35d5_4_k_cu_9cf36194_250504cuda3std3__419piecewise_constructE,@object
	.size		_ZN40_INTERNAL_2dba35d5_4_k_cu_9cf36194_250504cuda3std3__419piecewise_constructE,(_ZN40_INTERNAL_2dba35d5_4_k_cu_9cf36194_250504cuda3std3__45__cpo4cendE - _ZN40_INTERNAL_2dba35d5_4_k_cu_9cf36194_250504cuda3std3__419piecewise_constructE)
_ZN40_INTERNAL_2dba35d5_4_k_cu_9cf36194_250504cuda3std3__419piecewise_constructE:
	.zero		1
	.type		_ZN40_INTERNAL_2dba35d5_4_k_cu_9cf36194_250504cuda3std3__45__cpo4cendE,@object
	.size		_ZN40_INTERNAL_2dba35d5_4_k_cu_9cf36194_250504cuda3std3__45__cpo4cendE,(_ZN40_INTERNAL_2dba35d5_4_k_cu_9cf36194_250504cuda3std6ranges3__45__cpo4swapE - _ZN40_INTERNAL_2dba35d5_4_k_cu_9cf36194_250504cuda3std3__45__cpo4cendE)
_ZN40_INTERNAL_2dba35d5_4_k_cu_9cf36194_250504cuda3std3__45__cpo4cendE:
	.zero		1
	.type		_ZN40_INTERNAL_2dba35d5_4_k_cu_9cf36194_250504cuda3std6ranges3__45__cpo4swapE,@object
	.size		_ZN40_INTERNAL_2dba35d5_4_k_cu_9cf36194_250504cuda3std6ranges3__45__cpo4swapE,(.L_8 - _ZN40_INTERNAL_2dba35d5_4_k_cu_9cf36194_250504cuda3std6ranges3__45__cpo4swapE)
_ZN40_INTERNAL_2dba35d5_4_k_cu_9cf36194_250504cuda3std6ranges3__45__cpo4swapE:
	.zero		1
.L_8:


//--------------------- .nv.constant0._ZN7cutlass13device_kernelINS_4gemm6kernel13GemmUniversalIN4cute5tupleIJiiiiEEENS1_10collective13CollectiveMmaINS1_34MainloopSm90TmaGmmaWarpSpecializedILi4ENS5_IJNS4_1CILi1EEESB_SB_EEENS1_35KernelTmaWarpSpecializedCooperativeEEENS5_IJNSA_ILi128EEENSA_ILi256EEENSA_ILi32EEEEEEfNS5_IJlSB_lEEEfSJ_NS4_8TiledMMAINS4_8MMA_AtomIJNS4_4SM904GMMA30MMA_64x256x8_F32TF32TF32_SS_TNILNSN_7ScaleInE1ELSP_1EEEEEENS4_6LayoutINS5_IJNSA_ILi2EEESB_SB_EEENS5_IJSB_NSA_ILi0EEESV_EEEEENS5_IJNS4_10UnderscoreESY_SY_EEEEENS4_13SM90_TMA_LOADENS4_14ComposedLayoutINS4_7SwizzleILi3ELi4ELi3EEENS4_18smem_ptr_flag_bitsILi32EEENSS_INS5_IJNSA_ILi8EEESH_EEENS5_IJSH_SB_EEEEEEEvNS4_8identityES11_S1B_vS1C_EENS_8epilogue10collective6detail29Sm90TmaWarpSpecializedAdapterINS1F_15DefaultEpilogueIfSJ_SJ_NS1E_6thread17LinearCombinationIfLi1EffLNS1J_9ScaleType4KindE0ELNS_15FloatRoundStyleE2EfEENS1_15EpilogueDefaultEEEEEvvEEEEvNT_6ParamsE --------------------------
	.section	.nv.constant0._ZN7cutlass13device_kernelINS_4gemm6kernel13GemmUniversalIN4cute5tupleIJiiiiEEENS1_10collective13CollectiveMmaINS1_34MainloopSm90TmaGmmaWarpSpecializedILi4ENS5_IJNS4_1CILi1EEESB_SB_EEENS1_35KernelTmaWarpSpecializedCooperativeEEENS5_IJNSA_ILi128EEENSA_ILi256EEENSA_ILi32EEEEEEfNS5_IJlSB_lEEEfSJ_NS4_8TiledMMAINS4_8MMA_AtomIJNS4_4SM904GMMA30MMA_64x256x8_F32TF32TF32_SS_TNILNSN_7ScaleInE1ELSP_1EEEEEENS4_6LayoutINS5_IJNSA_ILi2EEESB_SB_EEENS5_IJSB_NSA_ILi0EEESV_EEEEENS5_IJNS4_10UnderscoreESY_SY_EEEEENS4_13SM90_TMA_LOADENS4_14ComposedLayoutINS4_7SwizzleILi3ELi4ELi3EEENS4_18smem_ptr_flag_bitsILi32EEENSS_INS5_IJNSA_ILi8EEESH_EEENS5_IJSH_SB_EEEEEEEvNS4_8identityES11_S1B_vS1C_EENS_8epilogue10collective6detail29Sm90TmaWarpSpecializedAdapterINS1F_15DefaultEpilogueIfSJ_SJ_NS1E_6thread17LinearCombinationIfLi1EffLNS1J_9ScaleType4KindE0ELNS_15FloatRoundStyleE2EfEENS1_15EpilogueDefaultEEEEEvvEEEEvNT_6ParamsE,"a",@progbits
	.sectionflags	@""
	.align	4
.nv.constant0._ZN7cutlass13device_kernelINS_4gemm6kernel13GemmUniversalIN4cute5tupleIJiiiiEEENS1_10collective13CollectiveMmaINS1_34MainloopSm90TmaGmmaWarpSpecializedILi4ENS5_IJNS4_1CILi1EEESB_SB_EEENS1_35KernelTmaWarpSpecializedCooperativeEEENS5_IJNSA_ILi128EEENSA_ILi256EEENSA_ILi32EEEEEEfNS5_IJlSB_lEEEfSJ_NS4_8TiledMMAINS4_8MMA_AtomIJNS4_4SM904GMMA30MMA_64x256x8_F32TF32TF32_SS_TNILNSN_7ScaleInE1ELSP_1EEEEEENS4_6LayoutINS5_IJNSA_ILi2EEESB_SB_EEENS5_IJSB_NSA_ILi0EEESV_EEEEENS5_IJNS4_10UnderscoreESY_SY_EEEEENS4_13SM90_TMA_LOADENS4_14ComposedLayoutINS4_7SwizzleILi3ELi4ELi3EEENS4_18smem_ptr_flag_bitsILi32EEENSS_INS5_IJNSA_ILi8EEESH_EEENS5_IJSH_SB_EEEEEEEvNS4_8identityES11_S1B_vS1C_EENS_8epilogue10collective6detail29Sm90TmaWarpSpecializedAdapterINS1F_15DefaultEpilogueIfSJ_SJ_NS1E_6thread17LinearCombinationIfLi1EffLNS1J_9ScaleType4KindE0ELNS_15FloatRoundStyleE2EfEENS1_15EpilogueDefaultEEEEEvvEEEEvNT_6ParamsE:
	.zero		1664


//--------------------- SYMBOLS --------------------------

	.type		.nv.reservedSmem.offset0,@object
	.size		.nv.reservedSmem.offset0,0x4
	.type		__assertfail,@function
